# CuTe-DSL kernel — source=cudnn_frontend_dsl family=gemm_amax
# config = {"ab_dtype": "Float4E2M1FN", "sf_vec": 32, "d_dtype": "BFloat16", "mma_mn": [128, 256], "cluster_mn": [1, 1]}


// ===== COMPILED SASS (sm_100a) =====

	.target	sm_100a

	.elftype	@"ET_EXEC"


//--------------------- .note.nv.tkinfo           --------------------------
	.section	.note.nv.tkinfo,"",@"SHT_NOTE"
	.sectionflags	@"SHF_NOTE_NV_TKINFO"
	.tkinfo
        /*0018*/ 	.word	0x00000081
        /*0030*/ 	.string	""
        /*0030*/ 	.string	"ptxas"
        /*0030*/ 	.string	"Cuda compilation tools, release 12.9, V12.9.83"
        /*0030*/ 	.string	"Build system must define TOOLS_VERSION_EXTENDED"
        /*0030*/ 	.string	"-O 3 -arch sm_100a "



//--------------------- .note.nv.cuver            --------------------------
	.section	.note.nv.cuver,"",@"SHT_NOTE"
	.sectionflags	@"SHF_NOTE_NV_CUVER"
        /*0018*/ 	.short	0x0001
        /*001a*/ 	.short	0x0064
        /*001c*/ 	.short	0x0001
        /*001e*/ 	.short	0x0000
        /*0020*/ 	.short	0x0001
        /*0022*/ 	.short	0x0000


//--------------------- .nv.info                  --------------------------
	.section	.nv.info,"",@"SHT_CUDA_INFO"
	.align	4


	//----- nvinfo : EIATTR_REGCOUNT
	.align		4
        /*0000*/ 	.byte	0x04, 0x2f
        /*0002*/ 	.short	(.L_4 - .L_3)
	.align		4
.L_3:
        /*0004*/ 	.word	index@(kernel_cutlass_kernel_cudnngemm_amaxdense_blockscaled_gemm_persistent_amaxSm100BlockScaledPersistentDenseGemmKernel_object_at__TiledMMA_ThrLayoutVMNK11110000_PermutationMNK____MMAAtom_Thr_0)
        /*0008*/ 	.word	0x0000003a


	//----- nvinfo : EIATTR_FRAME_SIZE
	.align		4
.L_4:
        /*000c*/ 	.byte	0x04, 0x11
        /*000e*/ 	.short	(.L_6 - .L_5)
	.align		4
.L_5:
        /*0010*/ 	.word	index@($__internal_2_$__cuda_sm10x_tcgen05_guardrail_trap_unallocated_columns_being_dealloced)
        /*0014*/ 	.word	0x00000000


	//----- nvinfo : EIATTR_FRAME_SIZE
	.align		4
.L_6:
        /*0018*/ 	.byte	0x04, 0x11
        /*001a*/ 	.short	(.L_8 - .L_7)
	.align		4
.L_7:
        /*001c*/ 	.word	index@($__internal_1_$__cuda_sm10x_tcgen05_guardrail_trap_phase_invalid_during_alloc)
        /*0020*/ 	.word	0x00000000


	//----- nvinfo : EIATTR_FRAME_SIZE
	.align		4
.L_8:
        /*0024*/ 	.byte	0x04, 0x11
        /*0026*/ 	.short	(.L_10 - .L_9)
	.align		4
.L_9:
        /*0028*/ 	.word	index@($__internal_0_$__cuda_sm10x_tcgen05_guardrail_trap_col_being_dealloced_not_returned_by_alloc)
        /*002c*/ 	.word	0x00000000


	//----- nvinfo : EIATTR_FRAME_SIZE
	.align		4
.L_10:
        /*0030*/ 	.byte	0x04, 0x11
        /*0032*/ 	.short	(.L_12 - .L_11)
	.align		4
.L_11:
        /*0034*/ 	.word	index@(kernel_cutlass_kernel_cudnngemm_amaxdense_blockscaled_gemm_persistent_amaxSm100BlockScaledPersistentDenseGemmKernel_object_at__TiledMMA_ThrLayoutVMNK11110000_PermutationMNK____MMAAtom_Thr_0)
        /*0038*/ 	.word	0x00000000


	//----- nvinfo : EIATTR_MIN_STACK_SIZE
	.align		4
.L_12:
        /*003c*/ 	.byte	0x04, 0x12
        /*003e*/ 	.short	(.L_14 - .L_13)
	.align		4
.L_13:
        /*0040*/ 	.word	index@(kernel_cutlass_kernel_cudnngemm_amaxdense_blockscaled_gemm_persistent_amaxSm100BlockScaledPersistentDenseGemmKernel_object_at__TiledMMA_ThrLayoutVMNK11110000_PermutationMNK____MMAAtom_Thr_0)
        /*0044*/ 	.word	0x00000000
.L_14:


//--------------------- .nv.info.kernel_cutlass_kernel_cudnngemm_amaxdense_blockscaled_gemm_persistent_amaxSm100BlockScaledPersistentDenseGemmKernel_object_at__TiledMMA_ThrLayoutVMNK11110000_PermutationMNK____MMAAtom_Thr_0 --------------------------
	.section	.nv.info.kernel_cutlass_kernel_cudnngemm_amaxdense_blockscaled_gemm_persistent_amaxSm100BlockScaledPersistentDenseGemmKernel_object_at__TiledMMA_ThrLayoutVMNK11110000_PermutationMNK____MMAAtom_Thr_0,"",@"SHT_CUDA_INFO"
	.sectionflags	@""
	.align	4


	//----- nvinfo : EIATTR_CUDA_API_VERSION
	.align		4
        /*0000*/ 	.byte	0x04, 0x37
        /*0002*/ 	.short	(.L_16 - .L_15)
.L_15:
        /*0004*/ 	.word	0x00000081


	//----- nvinfo : EIATTR_KPARAM_INFO
	.align		4
.L_16:
        /*0008*/ 	.byte	0x04, 0x17
        /*000a*/ 	.short	(.L_18 - .L_17)
.L_17:
        /*000c*/ 	.word	0x00000000
        /*0010*/ 	.short	0x000a
        /*0012*/ 	.short	0x02e0
        /*0014*/ 	.byte	0x00, 0xf0, 0x31, 0x00


	//----- nvinfo : EIATTR_KPARAM_INFO
	.align		4
.L_18:
        /*0018*/ 	.byte	0x04, 0x17
        /*001a*/ 	.short	(.L_20 - .L_19)
.L_19:
        /*001c*/ 	.word	0x00000000
        /*0020*/ 	.short	0x0009
        /*0022*/ 	.short	0x02d4
        /*0024*/ 	.byte	0x00, 0xf0, 0x31, 0x00


	//----- nvinfo : EIATTR_KPARAM_INFO
	.align		4
.L_20:
        /*0028*/ 	.byte	0x04, 0x17
        /*002a*/ 	.short	(.L_22 - .L_21)
.L_21:
        /*002c*/ 	.word	0x00000000
        /*0030*/ 	.short	0x0008
        /*0032*/ 	.short	0x02c8
        /*0034*/ 	.byte	0x00, 0xf0, 0x31, 0x00


	//----- nvinfo : EIATTR_KPARAM_INFO
	.align		4
.L_22:
        /*0038*/ 	.byte	0x04, 0x17
        /*003a*/ 	.short	(.L_24 - .L_23)
.L_23:
        /*003c*/ 	.word	0x00000000
        /*0040*/ 	.short	0x0007
        /*0042*/ 	.short	0x02c0
        /*0044*/ 	.byte	0x00, 0xf0, 0x21, 0x00


	//----- nvinfo : EIATTR_KPARAM_INFO
	.align		4
.L_24:
        /*0048*/ 	.byte	0x04, 0x17
        /*004a*/ 	.short	(.L_26 - .L_25)
.L_25:
        /*004c*/ 	.word	0x00000000
        /*0050*/ 	.short	0x0006
        /*0052*/ 	.short	0x0240
        /*0054*/ 	.byte	0x00, 0xf0, 0x01, 0x02


	//----- nvinfo : EIATTR_KPARAM_INFO
	.align		4
.L_26:
        /*0058*/ 	.byte	0x04, 0x17
        /*005a*/ 	.short	(.L_28 - .L_27)
.L_27:
        /*005c*/ 	.word	0x00000000
        /*0060*/ 	.short	0x0005
        /*0062*/ 	.short	0x01c0
        /*0064*/ 	.byte	0x00, 0xf0, 0x01, 0x02


	//----- nvinfo : EIATTR_KPARAM_INFO
	.align		4
.L_28:
        /*0068*/ 	.byte	0x04, 0x17
        /*006a*/ 	.short	(.L_30 - .L_29)
.L_29:
        /*006c*/ 	.word	0x00000000
        /*0070*/ 	.short	0x0004
        /*0072*/ 	.short	0x0140
        /*0074*/ 	.byte	0x00, 0xf0, 0x01, 0x02


	//----- nvinfo : EIATTR_KPARAM_INFO
	.align		4
.L_30:
        /*0078*/ 	.byte	0x04, 0x17
        /*007a*/ 	.short	(.L_32 - .L_31)
.L_31:
        /*007c*/ 	.word	0x00000000
        /*0080*/ 	.short	0x0003
        /*0082*/ 	.short	0x00c0
        /*0084*/ 	.byte	0x00, 0xf0, 0x01, 0x02


	//----- nvinfo : EIATTR_KPARAM_INFO
	.align		4
.L_32:
        /*0088*/ 	.byte	0x04, 0x17
        /*008a*/ 	.short	(.L_34 - .L_33)
.L_33:
        /*008c*/ 	.word	0x00000000
        /*0090*/ 	.short	0x0002
        /*0092*/ 	.short	0x0040
        /*0094*/ 	.byte	0x00, 0xf0, 0x01, 0x02


	//----- nvinfo : EIATTR_KPARAM_INFO
	.align		4
.L_34:
        /*0098*/ 	.byte	0x04, 0x17
        /*009a*/ 	.short	(.L_36 - .L_35)
.L_35:
        /*009c*/ 	.word	0x00000000
        /*00a0*/ 	.short	0x0001
        /*00a2*/ 	.short	0x000c
        /*00a4*/ 	.byte	0x00, 0xf0, 0x31, 0x00


	//----- nvinfo : EIATTR_KPARAM_INFO
	.align		4
.L_36:
        /*00a8*/ 	.byte	0x04, 0x17
        /*00aa*/ 	.short	(.L_38 - .L_37)
.L_37:
        /*00ac*/ 	.word	0x00000000
        /*00b0*/ 	.short	0x0000
        /*00b2*/ 	.short	0x0000
        /*00b4*/ 	.byte	0x00, 0xf0, 0x31, 0x00


	//----- nvinfo : EIATTR_AT_ENTRY_FRAGMENTS
	.align		4
.L_38:
        /*00b8*/ 	.byte	0x04, 0x4f
        /*00ba*/ 	.short	(.L_40 - .L_39)


	//   ....[0]....
.L_39:
        /*00bc*/ 	.word	0x00000004


	//----- nvinfo : EIATTR_RESERVED_SMEM_USED
	.align		4
.L_40:
        /*00c0*/ 	.byte	0x01, 0x41
	.zero		2


	//----- nvinfo : EIATTR_SPARSE_MMA_MASK
	.align		4
        /*00c4*/ 	.byte	0x03, 0x50
        /*00c6*/ 	.short	0x0000


	//----- nvinfo : EIATTR_TCGEN05_1CTA_USED
	.align		4
        /*00c8*/ 	.byte	0x01, 0x51
	.zero		2


	//----- nvinfo : EIATTR_MAXREG_COUNT
	.align		4
        /*00cc*/ 	.byte	0x03, 0x1b
        /*00ce*/ 	.short	0x00ff


	//----- nvinfo : EIATTR_NUM_BARRIERS
	.align		4
        /*00d0*/ 	.byte	0x02, 0x4c
        /*00d2*/ 	.byte	0x04
	.zero		1


	//----- nvinfo : EIATTR_INT_WARP_WIDE_INSTR_OFFSETS
	.align		4
        /*00d4*/ 	.byte	0x04, 0x31
        /*00d6*/ 	.short	(.L_42 - .L_41)


	//   ....[0]....
.L_41:
        /*00d8*/ 	.word	0x00002a40


	//   ....[1]....
        /*00dc*/ 	.word	0x00002a70


	//----- nvinfo : EIATTR_COOP_GROUP_MASK_REGIDS
	.align		4
.L_42:
        /*00e0*/ 	.byte	0x04, 0x29
        /*00e2*/ 	.short	(.L_44 - .L_43)


	//   ....[0]....
.L_43:
        /*00e4*/ 	.word	0xffffffff


	//   ....[1]....
        /*00e8*/ 	.word	0xffffffff


	//   ....[2]....
        /*00ec*/ 	.word	0xffffffff


	//   ....[3]....
        /*00f0*/ 	.word	0xffffffff


	//   ....[4]....
        /*00f4*/ 	.word	0xffffffff


	//----- nvinfo : EIATTR_COOP_GROUP_INSTR_OFFSETS
	.align		4
.L_44:
        /*00f8*/ 	.byte	0x04, 0x28
        /*00fa*/ 	.short	(.L_46 - .L_45)


	//   ....[0]....
.L_45:
        /*00fc*/ 	.word	0x00001900


	//   ....[1]....
        /*0100*/ 	.word	0x00001bc0


	//   ....[2]....
        /*0104*/ 	.word	0x000025a0


	//   ....[3]....
        /*0108*/ 	.word	0x00002910


	//   ....[4]....
        /*010c*/ 	.word	0x00002b20


	//----- nvinfo : EIATTR_VRC_CTA_INIT_COUNT
	.align		4
.L_46:
        /*0110*/ 	.byte	0x02, 0x4a
        /*0112*/ 	.byte	0x80
	.zero		1


	//----- nvinfo : EIATTR_MBARRIER_INSTR_OFFSETS
	.align		4
        /*0114*/ 	.byte	0x04, 0x39
        /*0116*/ 	.short	(.L_48 - .L_47)


	//   ....[0]....
.L_47:
        /*0118*/ 	.word	0x00000290
        /*011c*/ 	.word	0x000000ff
        /*0120*/ 	.word	0x00000000
        /*0124*/ 	.short	0x0100
        /*0126*/ 	.byte	0x05
	.zero		1


	//   ....[1]....
        /*0128*/ 	.word	0x000002a0
        /*012c*/ 	.word	0x000000ff
        /*0130*/ 	.word	0x00000008
        /*0134*/ 	.short	0x0100
        /*0136*/ 	.byte	0x05
	.zero		1


	//   ....[2]....
        /*0138*/ 	.word	0x000002b0
        /*013c*/ 	.word	0x000000ff
        /*0140*/ 	.word	0x00000010
        /*0144*/ 	.short	0x0100
        /*0146*/ 	.byte	0x05
	.zero		1


	//   ....[3]....
        /*0148*/ 	.word	0x000002c0
        /*014c*/ 	.word	0x000000ff
        /*0150*/ 	.word	0x00000018
        /*0154*/ 	.short	0x0100
        /*0156*/ 	.byte	0x05
	.zero		1


	//   ....[4]....
        /*0158*/ 	.word	0x000002d0
        /*015c*/ 	.word	0x000000ff
        /*0160*/ 	.word	0x00000020
        /*0164*/ 	.short	0x0100
        /*0166*/ 	.byte	0x05
	.zero		1


	//   ....[5]....
        /*0168*/ 	.word	0x000002e0
        /*016c*/ 	.word	0x000000ff
        /*0170*/ 	.word	0x00000028
        /*0174*/ 	.short	0x0100
        /*0176*/ 	.byte	0x05
	.zero		1


	//   ....[6]....
        /*0178*/ 	.word	0x000002f0
        /*017c*/ 	.word	0x000000ff
        /*0180*/ 	.word	0x00000030
        /*0184*/ 	.short	0x0100
        /*0186*/ 	.byte	0x05
	.zero		1


	//   ....[7]....
        /*0188*/ 	.word	0x00000300
        /*018c*/ 	.word	0x000000ff
        /*0190*/ 	.word	0x00000038
        /*0194*/ 	.short	0x0100
        /*0196*/ 	.byte	0x05
	.zero		1


	//   ....[8]....
        /*0198*/ 	.word	0x00000440
        /*019c*/ 	.word	0x000000ff
        /*01a0*/ 	.word	0x00000040
        /*01a4*/ 	.short	0x0100
        /*01a6*/ 	.byte	0x06
	.zero		1


	//   ....[9]....
        /*01a8*/ 	.word	0x00000450
        /*01ac*/ 	.word	0x000000ff
        /*01b0*/ 	.word	0x00000048
        /*01b4*/ 	.short	0x0100
        /*01b6*/ 	.byte	0x06
	.zero		1


	//   ....[10]....
        /*01b8*/ 	.word	0x00000800
        /*01bc*/ 	.word	0x000000ff
        /*01c0*/ 	.word	0x00000020
        /*01c4*/ 	.short	0x010a
        /*01c6*/ 	.byte	0x06
	.zero		1


	//   ....[11]....
        /*01c8*/ 	.word	0x00000a10
        /*01cc*/ 	.word	0x000000ff
        /*01d0*/ 	.word	0x00000020
        /*01d4*/ 	.short	0x010a
        /*01d6*/ 	.byte	0x19
	.zero		1


	//   ....[12]....
        /*01d8*/ 	.word	0x00000b60
        /*01dc*/ 	.word	0x000000ff
        /*01e0*/ 	.word	0x00000020
        /*01e4*/ 	.short	0x010a
        /*01e6*/ 	.byte	0x1d
	.zero		1


	//   ....[13]....
        /*01e8*/ 	.word	0x00000e60
        /*01ec*/ 	.word	0x000000ff
        /*01f0*/ 	.word	0x00000020
        /*01f4*/ 	.short	0x010a
        /*01f6*/ 	.byte	0x04
	.zero		1


	//   ....[14]....
        /*01f8*/ 	.word	0x000013a0
        /*01fc*/ 	.word	0x000000ff
        /*0200*/ 	.word	0x00000000
        /*0204*/ 	.short	0x010a
        /*0206*/ 	.byte	0x11
	.zero		1


	//   ....[15]....
        /*0208*/ 	.word	0x000013b0
        /*020c*/ 	.word	0x000000ff
        /*0210*/ 	.word	0x00000048
        /*0214*/ 	.short	0x010a
        /*0216*/ 	.byte	0x0c
	.zero		1


	//   ....[16]....
        /*0218*/ 	.word	0x00001620
        /*021c*/ 	.word	0x000000ff
        /*0220*/ 	.word	0x00000000
        /*0224*/ 	.short	0x010a
        /*0226*/ 	.byte	0x11
	.zero		1


	//   ....[17]....
        /*0228*/ 	.word	0x000017a0
        /*022c*/ 	.word	0x000000ff
        /*0230*/ 	.word	0x00000000
        /*0234*/ 	.short	0x010a
        /*0236*/ 	.byte	0x11
	.zero		1


	//   ....[18]....
        /*0238*/ 	.word	0x000018a0
        /*023c*/ 	.word	0x00000009
        /*0240*/ 	.word	0x00000048
        /*0244*/ 	.short	0x010a
        /*0246*/ 	.byte	0xff
	.zero		1


	//   ....[19]....
        /*0248*/ 	.word	0x00002110
        /*024c*/ 	.word	0x00000005
        /*0250*/ 	.word	0x00000040
        /*0254*/ 	.short	0x010a
        /*0256*/ 	.byte	0xff
	.zero		1


	//   ....[20]....
        /*0258*/ 	.word	0x00002710
        /*025c*/ 	.word	0x000000ff
        /*0260*/ 	.word	0x00000048
        /*0264*/ 	.short	0x0101
        /*0266*/ 	.byte	0x07
	.zero		1


	//   ....[21]....
        /*0268*/ 	.word	0x00002b80
        /*026c*/ 	.word	0x00000000
        /*0270*/ 	.word	0x00000020
        /*0274*/ 	.short	0x010a
        /*0276*/ 	.byte	0xff
	.zero		1


	//   ....[22]....
        /*0278*/ 	.word	0x00002c00
        /*027c*/ 	.word	0x00000000
        /*0280*/ 	.word	0x00000020
        /*0284*/ 	.short	0x010a
        /*0286*/ 	.byte	0xff
	.zero		1


	//   ....[23]....
        /*0288*/ 	.word	0x00002c80
        /*028c*/ 	.word	0x00000000
        /*0290*/ 	.word	0x00000048
        /*0294*/ 	.short	0x010a
        /*0296*/ 	.byte	0xff
	.zero		1


	//   ....[24]....
        /*0298*/ 	.word	0x00002d00
        /*029c*/ 	.word	0x00000000
        /*02a0*/ 	.word	0x00000000
        /*02a4*/ 	.short	0x010a
        /*02a6*/ 	.byte	0xff
	.zero		1


	//   ....[25]....
        /*02a8*/ 	.word	0x00002d60
        /*02ac*/ 	.word	0x00000009
        /*02b0*/ 	.word	0x00000048
        /*02b4*/ 	.short	0x010a
        /*02b6*/ 	.byte	0xff
	.zero		1


	//   ....[26]....
        /*02b8*/ 	.word	0x00002dd0
        /*02bc*/ 	.word	0x00000005
        /*02c0*/ 	.word	0x00000040
        /*02c4*/ 	.short	0x010a
        /*02c6*/ 	.byte	0xff
	.zero		1


	//----- nvinfo : EIATTR_NUM_MBARRIERS
	.align		4
.L_48:
        /*02c8*/ 	.byte	0x03, 0x38
        /*02ca*/ 	.short	0x000a


	//----- nvinfo : EIATTR_EXIT_INSTR_OFFSETS
	.align		4
        /*02cc*/ 	.byte	0x04, 0x1c
        /*02ce*/ 	.short	(.L_50 - .L_49)


	//   ....[0]....
.L_49:
        /*02d0*/ 	.word	0x000018d0


	//   ....[1]....
        /*02d4*/ 	.word	0x00002b40


	//----- nvinfo : EIATTR_REQNTID
	.align		4
.L_50:
        /*02d8*/ 	.byte	0x04, 0x10
        /*02da*/ 	.short	(.L_52 - .L_51)
.L_51:
        /*02dc*/ 	.word	0x000000c0
        /*02e0*/ 	.word	0x00000001
        /*02e4*/ 	.word	0x00000001


	//----- nvinfo : EIATTR_CRS_STACK_SIZE
	.align		4
.L_52:
        /*02e8*/ 	.byte	0x04, 0x1e
        /*02ea*/ 	.short	(.L_54 - .L_53)
.L_53:
        /*02ec*/ 	.word	0x00000000


	//----- nvinfo : EIATTR_CBANK_PARAM_SIZE
	.align		4
.L_54:
        /*02f0*/ 	.byte	0x03, 0x19
        /*02f2*/ 	.short	0x02ec


	//----- nvinfo : EIATTR_PARAM_CBANK
	.align		4
        /*02f4*/ 	.byte	0x04, 0x0a
        /*02f6*/ 	.short	(.L_56 - .L_55)
	.align		4
.L_55:
        /*02f8*/ 	.word	index@(.nv.constant0.kernel_cutlass_kernel_cudnngemm_amaxdense_blockscaled_gemm_persistent_amaxSm100BlockScaledPersistentDenseGemmKernel_object_at__TiledMMA_ThrLayoutVMNK11110000_PermutationMNK____MMAAtom_Thr_0)
        /*02fc*/ 	.short	0x0380
        /*02fe*/ 	.short	0x02ec


	//----- nvinfo : EIATTR_SW_WAR
	.align		4
.L_56:
        /*0300*/ 	.byte	0x04, 0x36
        /*0302*/ 	.short	(.L_58 - .L_57)
.L_57:
        /*0304*/ 	.word	0x00000008
.L_58:


//--------------------- .nv.compat                --------------------------
	.section	.nv.compat,"",@"SHT_CUDA_COMPAT_INFO"
	.align	4
        /*0000*/ 	.byte	0x02, 0x02, 0x02, 0x00, 0x02, 0x05, 0x05, 0x00, 0x02, 0x03, 0x01, 0x00, 0x02, 0x06, 0x01, 0x00


//--------------------- .nv.callgraph             --------------------------
	.section	.nv.callgraph,"",@"SHT_CUDA_CALLGRAPH"
	.align	4
	.sectionentsize	8
	.align		4
        /*0000*/ 	.word	0x00000000
	.align		4
        /*0004*/ 	.word	0xffffffff
	.align		4
        /*0008*/ 	.word	0x00000000
	.align		4
        /*000c*/ 	.word	0xfffffffe
	.align		4
        /*0010*/ 	.word	0x00000000
	.align		4
        /*0014*/ 	.word	0xfffffffd
	.align		4
        /*0018*/ 	.word	0x00000000
	.align		4
        /*001c*/ 	.word	0xfffffffc


//--------------------- .text.kernel_cutlass_kernel_cudnngemm_amaxdense_blockscaled_gemm_persistent_amaxSm100BlockScaledPersistentDenseGemmKernel_object_at__TiledMMA_ThrLayoutVMNK11110000_PermutationMNK____MMAAtom_Thr_0 --------------------------
	.section	.text.kernel_cutlass_kernel_cudnngemm_amaxdense_blockscaled_gemm_persistent_amaxSm100BlockScaledPersistentDenseGemmKernel_object_at__TiledMMA_ThrLayoutVMNK11110000_PermutationMNK____MMAAtom_Thr_0,"ax",@progbits
	.align	128
        .global         kernel_cutlass_kernel_cudnngemm_amaxdense_blockscaled_gemm_persistent_amaxSm100BlockScaledPersistentDenseGemmKernel_object_at__TiledMMA_ThrLayoutVMNK11110000_PermutationMNK____MMAAtom_Thr_0
        .type           kernel_cutlass_kernel_cudnngemm_amaxdense_blockscaled_gemm_persistent_amaxSm100BlockScaledPersistentDenseGemmKernel_object_at__TiledMMA_ThrLayoutVMNK11110000_PermutationMNK____MMAAtom_Thr_0,@function
        .size           kernel_cutlass_kernel_cudnngemm_amaxdense_blockscaled_gemm_persistent_amaxSm100BlockScaledPersistentDenseGemmKernel_object_at__TiledMMA_ThrLayoutVMNK11110000_PermutationMNK____MMAAtom_Thr_0,(.L_x_45 - kernel_cutlass_kernel_cudnngemm_amaxdense_blockscaled_gemm_persistent_amaxSm100BlockScaledPersistentDenseGemmKernel_object_at__TiledMMA_ThrLayoutVMNK11110000_PermutationMNK____MMAAtom_Thr_0)
        .other          kernel_cutlass_kernel_cudnngemm_amaxdense_blockscaled_gemm_persistent_amaxSm100BlockScaledPersistentDenseGemmKernel_object_at__TiledMMA_ThrLayoutVMNK11110000_PermutationMNK____MMAAtom_Thr_0,@"STO_CUDA_ENTRY STV_DEFAULT"
kernel_cutlass_kernel_cudnngemm_amaxdense_blockscaled_gemm_persistent_amaxSm100BlockScaledPersistentDenseGemmKernel_object_at__TiledMMA_ThrLayoutVMNK11110000_PermutationMNK____MMAAtom_Thr_0:
.text.kernel_cutlass_kernel_cudnngemm_amaxdense_blockscaled_gemm_persistent_amaxSm100BlockScaledPersistentDenseGemmKernel_object_at__TiledMMA_ThrLayoutVMNK11110000_PermutationMNK____MMAAtom_Thr_0:
[----:B------:R-:W1:Y:S01]  /*0000*/  LDC R1, c[0x0][0x37c] ;  /* 0x0000df00ff017b82 */ /* 0x000e620000000800 */
[----:B------:R-:W2:Y:S01]  /*0010*/  S2R R3, SR_TID.X ;  /* 0x0000000000037919 */ /* 0x000ea20000002100 */
[----:B------:R-:W3:Y:S01]  /*0020*/  LDCU.U8 UR5, c[0x0][0x382] ;  /* 0x00007040ff0577ac */ /* 0x000ee20008000000 */
[----:B------:R-:W4:Y:S01]  /*0030*/  LDCU.U8 UR4, c[0x0][0x381] ;  /* 0x00007020ff0477ac */ /* 0x000f220008000000 */
[----:B---3--:R-:W-:Y:S02]  /*0040*/  ULOP3.LUT UR5, UR5, 0x1, URZ, 0xc0, !UPT ;  /* 0x0000000105057892 */ /* 0x008fe4000f8ec0ff */
[----:B----4-:R-:W-:Y:S02]  /*0050*/  ULOP3.LUT UR4, UR4, 0x1, URZ, 0xc0, !UPT ;  /* 0x0000000104047892 */ /* 0x010fe4000f8ec0ff */
[----:B------:R-:W-:Y:S02]  /*0060*/  UISETP.NE.U32.AND UP6, UPT, UR5, 0x1, UPT ;  /* 0x000000010500788c */ /* 0x000fe4000bfc5070 */
[----:B------:R-:W-:Y:S01]  /*0070*/  UISETP.NE.U32.AND UP5, UPT, UR4, 0x1, UPT ;  /* 0x000000010400788c */ /* 0x000fe2000bfa5070 */
[----:B--2---:R-:W-:-:S04]  /*0080*/  SHF.R.U32.HI R5, RZ, 0x5, R3 ;  /* 0x00000005ff057819 */ /* 0x004fc80000011603 */
[----:B------:R-:W-:-:S13]  /*0090*/  ISETP.NE.AND P1, PT, R5, 0x5, PT ;  /* 0x000000050500780c */ /* 0x000fda0003f25270 */
[----:B-1----:R-:W-:Y:S05]  /*00a0*/  @P1 BRA `(.L_x_0) ;  /* 0x0000000000481947 */ /* 0x002fea0003800000 */
[----:B------:R-:W1:Y:S02]  /*00b0*/  LDCU.64 UR4, c[0x0][0x348] ;  /* 0x00006900ff0477ac */ /* 0x000e640008000a00 */
[----:B-1----:R-:W-:Y:S02]  /*00c0*/  UIADD3 UR12, UP4, UPT, UR4, 0x40, URZ ;  /* 0x00000040040c7890 */ /* 0x002fe4000ff9e0ff */
[----:B------:R-:W-:Y:S02]  /*00d0*/  UIADD3 UR10, UP3, UPT, UR4, 0xc0, URZ ;  /* 0x000000c0040a7890 */ /* 0x000fe4000ff7e0ff */
[----:B------:R-:W-:Y:S02]  /*00e0*/  UIADD3 UR8, UP2, UPT, UR4, 0x140, URZ ;  /* 0x0000014004087890 */ /* 0x000fe4000ff5e0ff */
[----:B------:R-:W-:Y:S02]  /*00f0*/  UIADD3 UR6, UP1, UPT, UR4, 0x1c0, URZ ;  /* 0x000001c004067890 */ /* 0x000fe4000ff3e0ff */
[----:B------:R-:W-:-:S02]  /*0100*/  UIADD3 UR4, UP0, UPT, UR4, 0x240, URZ ;  /* 0x0000024004047890 */ /* 0x000fc4000ff1e0ff */
[----:B------:R-:W-:Y:S02]  /*0110*/  UIADD3.X UR13, UPT, UPT, URZ, UR5, URZ, UP4, !UPT ;  /* 0x00000005ff0d7290 */ /* 0x000fe4000a7fe4ff */
[----:B------:R-:W-:Y:S02]  /*0120*/  UIADD3.X UR11, UPT, UPT, URZ, UR5, URZ, UP3, !UPT ;  /* 0x00000005ff0b7290 */ /* 0x000fe40009ffe4ff */
[----:B------:R-:W-:Y:S02]  /*0130*/  UIADD3.X UR9, UPT, UPT, URZ, UR5, URZ, UP2, !UPT ;  /* 0x00000005ff097290 */ /* 0x000fe400097fe4ff */
[----:B------:R-:W-:Y:S02]  /*0140*/  UIADD3.X UR7, UPT, UPT, URZ, UR5, URZ, UP1, !UPT ;  /* 0x00000005ff077290 */ /* 0x000fe40008ffe4ff */
[----:B------:R-:W-:Y:S01]  /*0150*/  UIADD3.X UR5, UPT, UPT, URZ, UR5, URZ, UP0, !UPT ;  /* 0x00000005ff057290 */ /* 0x000fe200087fe4ff */
[----:B------:R1:W-:Y:S02]  /*0160*/  UTMACCTL.PF [UR12] ;  /* 0x000000000c0079b9 */ /* 0x0003e40008040000 */
[----:B------:R1:W-:Y:S02]  /*0170*/  UTMACCTL.PF [UR10] ;  /* 0x000000000a0079b9 */ /* 0x0003e40008040000 */
[----:B------:R1:W-:Y:S02]  /*0180*/  UTMACCTL.PF [UR8] ;  /* 0x00000000080079b9 */ /* 0x0003e40008040000 */
[----:B------:R1:W-:Y:S02]  /*0190*/  UTMACCTL.PF [UR6] ;  /* 0x00000000060079b9 */ /* 0x0003e40008040000 */
[----:B------:R1:W-:Y:S01]  /*01a0*/  UTMACCTL.PF [UR4] ;  /* 0x00000000040079b9 */ /* 0x0003e20008040000 */
[----:B------:R-:W-:Y:S01]  /*01b0*/  UPLOP3.LUT UP4, UPT, UPT, UPT, UPT, 0x40, 0x4 ;  /* 0x000000000004789c */ /* 0x000fe20003f8e870 */
[----:B-1----:R-:W-:Y:S10]  /*01c0*/  BRA `(.L_x_1) ;  /* 0x0000000000547947 */ /* 0x002ff40003800000 */
.L_x_0:
[----:B------:R-:W-:Y:S01]  /*01d0*/  ISETP.NE.AND P0, PT, R5, RZ, PT ;  /* 0x000000ff0500720c */ /* 0x000fe20003f05270 */
[----:B------:R-:W-:-:S12]  /*01e0*/  UPLOP3.LUT UP4, UPT, UPT, UPT, UPT, 0x40, 0x4 ;  /* 0x000000000004789c */ /* 0x000fd80003f8e870 */
[----:B------:R-:W-:Y:S05]  /*01f0*/  @P0 BRA `(.L_x_1) ;  /* 0x0000000000480947 */ /* 0x000fea0003800000 */
[----:B------:R-:W1:Y:S01]  /*0200*/  S2UR UR5, SR_CgaCtaId ;  /* 0x00000000000579c3 */ /* 0x000e620000008800 */
[----:B------:R-:W-:Y:S01]  /*0210*/  UMOV UR6, 0x400 ;  /* 0x0000040000067882 */ /* 0x000fe20000000000 */
[----:B------:R-:W-:Y:S01]  /*0220*/  UMOV UR4, 0x1 ;  /* 0x0000000100047882 */ /* 0x000fe20000000000 */
[----:B------:R-:W-:Y:S02]  /*0230*/  UPLOP3.LUT UP4, UPT, UPT, UPT, UPT, 0x80, 0x8 ;  /* 0x000000000008789c */ /* 0x000fe40003f8f070 */
[----:B-1----:R-:W-:Y:S02]  /*0240*/  ULEA UR5, UR5, UR6, 0x18 ;  /* 0x0000000605057291 */ /* 0x002fe4000f8ec0ff */
[----:B------:R-:W-:-:S04]  /*0250*/  UIADD3 UR6, UPT, UPT, -UR4, 0x100000, URZ ;  /* 0x0010000004067890 */ /* 0x000fc8000fffe1ff */
[----:B------:R-:W-:Y:S02]  /*0260*/  USHF.L.U32 UR7, UR6, 0xb, URZ ;  /* 0x0000000b06077899 */ /* 0x000fe400080006ff */
[----:B------:R-:W-:Y:S01]  /*0270*/  USHF.L.U32 UR6, UR6, 0x1, URZ ;  /* 0x0000000106067899 */ /* 0x000fe200080006ff */
[----:B------:R-:W1:Y:S11]  /*0280*/  FENCE.VIEW.ASYNC.S ;  /* 0x00000000000073c6 */ /* 0x000e760000000000 */
[----:B-1----:R1:W2:Y:S01]  /*0290*/  SYNCS.EXCH.64 URZ, [UR5], UR6 ;  /* 0x0000000605ff75b2 */ /* 0x0022a20008000100 */
[----:B------:R1:W3:Y:S01]  /*02a0*/  SYNCS.EXCH.64 URZ, [UR5+0x8], UR6 ;  /* 0x0000080605ff75b2 */ /* 0x0002e20008000100 */
[----:B------:R1:W4:Y:S01]  /*02b0*/  SYNCS.EXCH.64 URZ, [UR5+0x10], UR6 ;  /* 0x0000100605ff75b2 */ /* 0x0003220008000100 */
[----:B------:R1:W5:Y:S01]  /*02c0*/  SYNCS.EXCH.64 URZ, [UR5+0x18], UR6 ;  /* 0x0000180605ff75b2 */ /* 0x0003620008000100 */
[----:B------:R1:W1:Y:S01]  /*02d0*/  SYNCS.EXCH.64 URZ, [UR5+0x20], UR6 ;  /* 0x0000200605ff75b2 */ /* 0x0002620008000100 */
[----:B------:R1:W1:Y:S01]  /*02e0*/  SYNCS.EXCH.64 URZ, [UR5+0x28], UR6 ;  /* 0x0000280605ff75b2 */ /* 0x0002620008000100 */
[----:B------:R1:W1:Y:S01]  /*02f0*/  SYNCS.EXCH.64 URZ, [UR5+0x30], UR6 ;  /* 0x0000300605ff75b2 */ /* 0x0002620008000100 */
[----:B------:R1:W1:Y:S01]  /*0300*/  SYNCS.EXCH.64 URZ, [UR5+0x38], UR6 ;  /* 0x0000380605ff75b2 */ /* 0x0002620008000100 */
[----:B------:R-:W-:Y:S01]  /*0310*/  NOP ;  /* 0x0000000000007918 */ /* 0x000fe20000000000 */
.L_x_1:
[----:B------:R-:W-:Y:S01]  /*0320*/  NOP ;  /* 0x0000000000007918 */ /* 0x000fe20000000000 */
[----:B------:R-:W5:Y:S01]  /*0330*/  LDCU.U8 UR23, c[0x0][0x650] ;  /* 0x0000ca00ff1777ac */ /* 0x000f620008000000 */
[----:B------:R-:W4:Y:S01]  /*0340*/  LDCU.U8 UR22, c[0x0][0x651] ;  /* 0x0000ca20ff1677ac */ /* 0x000f220008000000 */
[----:B------:R-:W3:Y:S02]  /*0350*/  LDCU.U8 UR21, c[0x0][0x65c] ;  /* 0x0000cb80ff1577ac */ /* 0x000ee40008000000 */
[----:B-12345:R-:W-:Y:S06]  /*0360*/  BAR.SYNC.DEFER_BLOCKING 0x0 ;  /* 0x0000000000007b1d */ /* 0x03efec0000010000 */
[----:B------:R-:W-:Y:S05]  /*0370*/  BRA.U !UP4, `(.L_x_2) ;  /* 0x000000010c3c7547 */ /* 0x000fea000b800000 */
[----:B------:R-:W1:Y:S01]  /*0380*/  S2UR UR6, SR_CgaCtaId ;  /* 0x00000000000679c3 */ /* 0x000e620000008800 */
[----:B------:R-:W-:Y:S01]  /*0390*/  UMOV UR7, 0x400 ;  /* 0x0000040000077882 */ /* 0x000fe20000000000 */
[----:B------:R-:W-:Y:S01]  /*03a0*/  UMOV UR5, 0x1 ;  /* 0x0000000100057882 */ /* 0x000fe20000000000 */
[----:B------:R-:W-:Y:S01]  /*03b0*/  UMOV UR4, 0x4 ;  /* 0x0000000400047882 */ /* 0x000fe20000000000 */
[----:B------:R-:W-:-:S04]  /*03c0*/  UIADD3 UR8, UPT, UPT, -UR5, 0x100000, URZ ;  /* 0x0010000005087890 */ /* 0x000fc8000fffe1ff */
[----:B------:R-:W-:Y:S02]  /*03d0*/  USHF.L.U32 UR9, UR8, 0xb, URZ ;  /* 0x0000000b08097899 */ /* 0x000fe400080006ff */
[----:B------:R-:W-:Y:S02]  /*03e0*/  USHF.L.U32 UR8, UR8, 0x1, URZ ;  /* 0x0000000108087899 */ /* 0x000fe400080006ff */
[----:B------:R-:W-:-:S04]  /*03f0*/  UIADD3 UR4, UPT, UPT, -UR4, 0x100000, URZ ;  /* 0x0010000004047890 */ /* 0x000fc8000fffe1ff */
[----:B------:R-:W-:Y:S02]  /*0400*/  USHF.L.U32 UR5, UR4, 0xb, URZ ;  /* 0x0000000b04057899 */ /* 0x000fe400080006ff */
[----:B------:R-:W-:Y:S02]  /*0410*/  USHF.L.U32 UR4, UR4, 0x1, URZ ;  /* 0x0000000104047899 */ /* 0x000fe400080006ff */
[----:B-1----:R-:W-:Y:S01]  /*0420*/  ULEA UR6, UR6, UR7, 0x18 ;  /* 0x0000000706067291 */ /* 0x002fe2000f8ec0ff */
[----:B------:R-:W1:Y:S11]  /*0430*/  FENCE.VIEW.ASYNC.S ;  /* 0x00000000000073c6 */ /* 0x000e760000000000 */
[----:B-1----:R1:W2:Y:S01]  /*0440*/  SYNCS.EXCH.64 URZ, [UR6+0x40], UR8 ;  /* 0x0000400806ff75b2 */ /* 0x0022a20008000100 */
[----:B------:R1:W3:Y:S01]  /*0450*/  SYNCS.EXCH.64 URZ, [UR6+0x48], UR4 ;  /* 0x0000480406ff75b2 */ /* 0x0002e20008000100 */
[----:B------:R-:W-:Y:S01]  /*0460*/  NOP ;  /* 0x0000000000007918 */ /* 0x000fe20000000000 */
.L_x_2:
[----:B------:R-:W-:Y:S01]  /*0470*/  NOP ;  /* 0x0000000000007918 */ /* 0x000fe20000000000 */
[----:B--23--:R-:W-:Y:S06]  /*0480*/  BAR.SYNC.DEFER_BLOCKING 0x0 ;  /* 0x0000000000007b1d */ /* 0x00cfec0000010000 */
[----:B------:R-:W2:Y:S01]  /*0490*/  LDCU.U8 UR15, c[0x0][0x668] ;  /* 0x0000cd00ff0f77ac */ /* 0x000ea20008000000 */
[----:B------:R-:W3:Y:S01]  /*04a0*/  LDCU.U8 UR14, c[0x0][0x669] ;  /* 0x0000cd20ff0e77ac */ /* 0x000ee20008000000 */
[----:B------:R-:W4:Y:S01]  /*04b0*/  LDCU.U8 UR13, c[0x0][0x65d] ;  /* 0x0000cba0ff0d77ac */ /* 0x000f220008000000 */
[----:B------:R-:W-:Y:S01]  /*04c0*/  NOP ;  /* 0x0000000000007918 */ /* 0x000fe20000000000 */
[----:B------:R-:W-:Y:S06]  /*04d0*/  BAR.SYNC.DEFER_BLOCKING 0x1, 0xc0 ;  /* 0x0043000000007b1d */ /* 0x000fec0000010000 */
[----:B------:R-:W-:Y:S05]  /*04e0*/  @P1 BRA `(.L_x_3) ;  /* 0x0000000800701947 */ /* 0x000fea0003800000 */
[----:B------:R-:W5:Y:S01]  /*04f0*/  S2UR UR35, SR_CTAID.Z ;  /* 0x00000000002379c3 */ /* 0x000f620000002700 */
[----:B------:R-:W-:Y:S01]  /*0500*/  UMOV UR34, 0x1 ;  /* 0x0000000100227882 */ /* 0x000fe20000000000 */
[----:B------:R-:W-:Y:S01]  /*0510*/  UMOV UR33, URZ ;  /* 0x000000ff00217c82 */ /* 0x000fe20008000000 */
[----:B-----5:R-:W-:-:S09]  /*0520*/  UISETP.GT.U32.AND UP0, UPT, UR35, 0x1ff, UPT ;  /* 0x000001ff2300788c */ /* 0x020fd2000bf04070 */
[----:B------:R-:W-:Y:S05]  /*0530*/  BRA.U UP0, `(.L_x_4) ;  /* 0x0000000900007547 */ /* 0x000fea000b800000 */
[----:B-1----:R-:W1:Y:S01]  /*0540*/  LDCU.64 UR4, c[0x0][0x648] ;  /* 0x0000c900ff0477ac */ /* 0x002e620008000a00 */
[----:B------:R-:W5:Y:S01]  /*0550*/  S2UR UR30, SR_CgaCtaId ;  /* 0x00000000001e79c3 */ /* 0x000f620000008800 */
[----:B------:R-:W4:Y:S01]  /*0560*/  LDCU UR8, c[0x0][0x374] ;  /* 0x00006e80ff0877ac */ /* 0x000f220008000800 */
[----:B------:R-:W3:Y:S01]  /*0570*/  LDCU.64 UR44, c[0x0][0x348] ;  /* 0x00006900ff2c77ac */ /* 0x000ee20008000a00 */
[----:B------:R-:W-:Y:S01]  /*0580*/  UMOV UR33, URZ ;  /* 0x000000ff00217c82 */ /* 0x000fe20008000000 */
[----:B------:R-:W-:Y:S01]  /*0590*/  UMOV UR34, 0x1 ;  /* 0x0000000100227882 */ /* 0x000fe20000000000 */
[----:B-1----:R-:W-:-:S04]  /*05a0*/  UIMAD.WIDE.U32 UR6, UR35, UR5, URZ ;  /* 0x00000005230672a5 */ /* 0x002fc8000f8e00ff */
[----:B------:R-:W-:-:S04]  /*05b0*/  UIADD3 UR5, UPT, UPT, UR35, -UR7, URZ ;  /* 0x8000000723057290 */ /* 0x000fc8000fffe0ff */
[----:B------:R-:W-:-:S03]  /*05c0*/  USHF.R.U32.HI UR5, URZ, UR23, UR5 ;  /* 0x00000017ff057299 */ /* 0x000fc60008011605 */
[----:B------:R-:W1:Y:S01]  /*05d0*/  LDCU UR6, c[0x0][0x658] ;  /* 0x0000cb00ff0677ac */ /* 0x000e620008000800 */
[----:B------:R-:W-:-:S04]  /*05e0*/  UIADD3 UR5, UPT, UPT, UR7, UR5, URZ ;  /* 0x0000000507057290 */ /* 0x000fc8000fffe0ff */
[----:B------:R-:W-:-:S04]  /*05f0*/  USHF.R.U32.HI UR20, URZ, UR22, UR5 ;  /* 0x00000016ff147299 */ /* 0x000fc80008011605 */
[----:B------:R-:W-:-:S04]  /*0600*/  UIADD3 UR20, UPT, UPT, -UR20, URZ, URZ ;  /* 0x000000ff14147290 */ /* 0x000fc8000fffe1ff */
[----:B------:R-:W-:Y:S01]  /*0610*/  UIMAD UR20, UR20, UR4, UR35 ;  /* 0x00000004141472a4 */ /* 0x000fe2000f8e0223 */
[----:B------:R-:W2:Y:S03]  /*0620*/  LDCU.64 UR4, c[0x0][0x660] ;  /* 0x0000cc00ff0477ac */ /* 0x000ea60008000a00 */
[----:B-1----:R-:W-:-:S04]  /*0630*/  UIMAD.WIDE.U32 UR6, UR20, UR6, URZ ;  /* 0x00000006140672a5 */ /* 0x002fc8000f8e00ff */
[----:B------:R-:W-:-:S04]  /*0640*/  UIADD3 UR6, UPT, UPT, UR20, -UR7, URZ ;  /* 0x8000000714067290 */ /* 0x000fc8000fffe0ff */
[----:B------:R-:W-:-:S04]  /*0650*/  USHF.R.U32.HI UR6, URZ, UR21, UR6 ;  /* 0x00000015ff067299 */ /* 0x000fc80008011606 */
[----:B------:R-:W-:Y:S01]  /*0660*/  UIADD3 UR6, UPT, UPT, UR7, UR6, URZ ;  /* 0x0000000607067290 */ /* 0x000fe2000fffe0ff */
[----:B------:R-:W4:Y:S03]  /*0670*/  LDCU UR7, c[0x0][0x370] ;  /* 0x00006e00ff0777ac */ /* 0x000f260008000800 */
[----:B----4-:R-:W-:Y:S01]  /*0680*/  USHF.R.U32.HI UR6, URZ, UR13, UR6 ;  /* 0x0000000dff067299 */ /* 0x010fe20008011606 */
[----:B------:R-:W1:Y:S03]  /*0690*/  LDCU UR32, c[0x0][0x378] ;  /* 0x00006f00ff2077ac */ /* 0x000e660008000800 */
[----:B--2---:R-:W-:-:S07]  /*06a0*/  UIMAD.WIDE.U32 UR10, UR6, UR5, URZ ;  /* 0x00000005060a72a5 */ /* 0x004fce000f8e00ff */
[----:B------:R-:W-:Y:S01]  /*06b0*/  UMOV UR5, UR11 ;  /* 0x0000000b00057c82 */ /* 0x000fe20008000000 */
[----:B------:R-:W-:Y:S02]  /*06c0*/  UIMAD UR7, UR8, UR7, URZ ;  /* 0x00000007080772a4 */ /* 0x000fe4000f8e02ff */
[----:B------:R-:W-:-:S04]  /*06d0*/  UIADD3 UR9, UPT, UPT, UR6, -UR5, URZ ;  /* 0x8000000506097290 */ /* 0x000fc8000fffe0ff */
[----:B------:R-:W-:Y:S02]  /*06e0*/  USHF.R.U32.HI UR9, URZ, UR15, UR9 ;  /* 0x0000000fff097299 */ /* 0x000fe40008011609 */
[----:B-1----:R-:W-:Y:S02]  /*06f0*/  UIMAD UR32, UR7, UR32, URZ ;  /* 0x00000020072072a4 */ /* 0x002fe4000f8e02ff */
[----:B------:R-:W-:Y:S01]  /*0700*/  UIADD3 UR9, UPT, UPT, UR5, UR9, URZ ;  /* 0x0000000905097290 */ /* 0x000fe2000fffe0ff */
[----:B------:R-:W1:Y:S03]  /*0710*/  LDCU UR5, c[0x0][0x654] ;  /* 0x0000ca80ff0577ac */ /* 0x000e660008000800 */
[----:B---3--:R-:W-:-:S04]  /*0720*/  USHF.R.U32.HI UR9, URZ, UR14, UR9 ;  /* 0x0000000eff097299 */ /* 0x008fc80008011609 */
[----:B------:R-:W-:-:S04]  /*0730*/  UIADD3 UR9, UPT, UPT, -UR9, URZ, URZ ;  /* 0x000000ff09097290 */ /* 0x000fc8000fffe1ff */
[----:B------:R-:W-:Y:S02]  /*0740*/  UIMAD UR4, UR9, UR4, UR6 ;  /* 0x00000004090472a4 */ /* 0x000fe4000f8e0206 */
[----:B------:R-:W-:Y:S01]  /*0750*/  UIADD3 UR6, UPT, UPT, -UR6, URZ, URZ ;  /* 0x000000ff06067290 */ /* 0x000fe2000fffe1ff */
[----:B------:R-:W-:Y:S02]  /*0760*/  UMOV UR9, 0x400 ;  /* 0x0000040000097882 */ /* 0x000fe40000000000 */
[----:B-----5:R-:W-:Y:S02]  /*0770*/  ULEA UR30, UR30, UR9, 0x18 ;  /* 0x000000091e1e7291 */ /* 0x020fe4000f8ec0ff */
[----:B-1----:R-:W-:-:S12]  /*0780*/  UIMAD UR20, UR6, UR5, UR20 ;  /* 0x00000005061472a4 */ /* 0x002fd8000f8e0214 */
.L_x_8:
[----:B------:R-:W-:Y:S01]  /*0790*/  USHF.L.U32 UR5, UR34, 0x1f, URZ ;  /* 0x0000001f22057899 */ /* 0x000fe200080006ff */
[----:B------:R-:W-:Y:S01]  /*07a0*/  HFMA2 R2, -RZ, RZ, 0, -16 ;  /* 0x0000cc00ff027431 */ /* 0x000fe200000001ff */
[----:B------:R-:W-:Y:S02]  /*07b0*/  ULEA UR6, UR33, UR30, 0x3 ;  /* 0x0000001e21067291 */ /* 0x000fe4000f8e18ff */
[----:B------:R-:W-:Y:S02]  /*07c0*/  UIADD3 UR42, UP3, UPT, UR44, 0x40, URZ ;  /* 0x000000402c2a7890 */ /* 0x000fe4000ff7e0ff */
[----:B------:R-:W-:Y:S01]  /*07d0*/  MOV R0, UR5 ;  /* 0x0000000500007c02 */ /* 0x000fe20008000f00 */
[----:B------:R-:W-:Y:S02]  /*07e0*/  UIADD3 UR40, UP2, UPT, UR44, 0xc0, URZ ;  /* 0x000000c02c287890 */ /* 0x000fe4000ff5e0ff */
[----:B------:R-:W-:Y:S02]  /*07f0*/  UIADD3 UR38, UP1, UPT, UR44, 0x140, URZ ;  /* 0x000001402c267890 */ /* 0x000fe4000ff3e0ff */
[----:B----4-:R1:W2:Y:S01]  /*0800*/  SYNCS.PHASECHK.TRANS64.TRYWAIT P2, [UR6+0x20], R0 ;  /* 0x00002000ff0075a7 */ /* 0x0102a20008041106 */
[----:B------:R-:W-:-:S02]  /*0810*/  UIADD3 UR36, UP0, UPT, UR44, 0x1c0, URZ ;  /* 0x000001c02c247890 */ /* 0x000fc4000ff1e0ff */
[----:B------:R-:W-:Y:S02]  /*0820*/  USHF.L.U32 UR27, UR20, 0x7, URZ ;  /* 0x00000007141b7899 */ /* 0x000fe400080006ff */
[----:B------:R-:W-:Y:S02]  /*0830*/  USHF.L.U32 UR7, UR4, 0x8, URZ ;  /* 0x0000000804077899 */ /* 0x000fe400080006ff */
[----:B------:R-:W-:Y:S02]  /*0840*/  UIADD3 UR12, UPT, UPT, UR4, UR4, URZ ;  /* 0x00000004040c7290 */ /* 0x000fe4000fffe0ff */
[----:B------:R-:W-:Y:S02]  /*0850*/  UIADD3.X UR43, UPT, UPT, URZ, UR45, URZ, UP3, !UPT ;  /* 0x0000002dff2b7290 */ /* 0x000fe40009ffe4ff */
[----:B------:R-:W-:Y:S02]  /*0860*/  UIADD3.X UR41, UPT, UPT, URZ, UR45, URZ, UP2, !UPT ;  /* 0x0000002dff297290 */ /* 0x000fe400097fe4ff */
[----:B------:R-:W-:-:S02]  /*0870*/  UIADD3.X UR39, UPT, UPT, URZ, UR45, URZ, UP1, !UPT ;  /* 0x0000002dff277290 */ /* 0x000fc40008ffe4ff */
[----:B------:R-:W-:Y:S01]  /*0880*/  UIADD3.X UR37, UPT, UPT, URZ, UR45, URZ, UP0, !UPT ;  /* 0x0000002dff257290 */ /* 0x000fe200087fe4ff */
[----:B------:R-:W-:Y:S01]  /*0890*/  UMOV UR31, URZ ;  /* 0x000000ff001f7c82 */ /* 0x000fe20008000000 */
[----:B------:R-:W-:Y:S01]  /*08a0*/  UMOV UR18, URZ ;  /* 0x000000ff00127c82 */ /* 0x000fe20008000000 */
[----:B------:R-:W-:-:S09]  /*08b0*/  UMOV UR10, URZ ;  /* 0x000000ff000a7c82 */ /* 0x000fd20008000000 */
.L_x_7:
[----:B---3--:R-:W-:Y:S02]  /*08c0*/  ULEA UR25, UR33, UR30, 0x3 ;  /* 0x0000001e21197291 */ /* 0x008fe4000f8e18ff */
[----:B------:R-:W-:Y:S02]  /*08d0*/  USHF.L.U32 UR26, UR31, 0x8, URZ ;  /* 0x000000081f1a7899 */ /* 0x000fe400080006ff */
[----:B------:R-:W-:Y:S02]  /*08e0*/  USHF.L.U32 UR28, UR33, 0xf, URZ ;  /* 0x0000000f211c7899 */ /* 0x000fe400080006ff */
[----:B------:R-:W-:Y:S02]  /*08f0*/  USHF.L.U32 UR11, UR33, 0x10, URZ ;  /* 0x00000010210b7899 */ /* 0x000fe400080006ff */
[----:B------:R-:W-:Y:S02]  /*0900*/  ULEA UR16, UR33, UR30, 0xa ;  /* 0x0000001e21107291 */ /* 0x000fe4000f8e50ff */
[----:B------:R-:W-:-:S02]  /*0910*/  ULEA UR8, UR33, UR30, 0xb ;  /* 0x0000001e21087291 */ /* 0x000fc4000f8e58ff */
[----:B------:R-:W-:Y:S02]  /*0920*/  UIADD3 UR24, UPT, UPT, UR33, 0x1, URZ ;  /* 0x0000000121187890 */ /* 0x000fe4000fffe0ff */
[----:B------:R-:W-:Y:S02]  /*0930*/  UISETP.GT.U32.AND UP0, UPT, UR31, 0xe, UPT ;  /* 0x0000000e1f00788c */ /* 0x000fe4000bf04070 */
[----:B------:R-:W-:Y:S02]  /*0940*/  UIADD3 UR19, UPT, UPT, UR31, UR31, URZ ;  /* 0x0000001f1f137290 */ /* 0x000fe4000fffe0ff */
[----:B------:R-:W-:Y:S02]  /*0950*/  ULEA.HI.SX32 UR28, UR28, UR30, 0x1f ;  /* 0x0000001e1c1c7291 */ /* 0x000fe4000f8ffaff */
[----:B------:R-:W-:Y:S02]  /*0960*/  ULEA.HI.SX32 UR11, UR11, UR30, 0x1f ;  /* 0x0000001e0b0b7291 */ /* 0x000fe4000f8ffaff */
[----:B------:R-:W-:-:S02]  /*0970*/  UIADD3 UR16, UPT, UPT, UR16, 0x34400, URZ ;  /* 0x0003440010107890 */ /* 0x000fc4000fffe0ff */
[----:B------:R-:W-:Y:S02]  /*0980*/  UIADD3 UR8, UPT, UPT, UR8, 0x35400, URZ ;  /* 0x0003540008087890 */ /* 0x000fe4000fffe0ff */
[----:B------:R-:W-:Y:S01]  /*0990*/  UISETP.NE.AND UP1, UPT, UR24, 0x4, UPT ;  /* 0x000000041800788c */ /* 0x000fe2000bf25270 */
[----:B------:R-:W-:Y:S01]  /*09a0*/  UMOV UR5, UR25 ;  /* 0x0000001900057c82 */ /* 0x000fe20008000000 */
[----:B------:R-:W-:Y:S01]  /*09b0*/  UMOV UR6, UR26 ;  /* 0x0000001a00067c82 */ /* 0x000fe20008000000 */
[----:B------:R-:W-:Y:S01]  /*09c0*/  UMOV UR17, UR25 ;  /* 0x0000001900117c82 */ /* 0x000fe20008000000 */
[----:B------:R-:W-:Y:S01]  /*09d0*/  UMOV UR9, UR25 ;  /* 0x0000001900097c82 */ /* 0x000fe20008000000 */
[----:B--2-4-:R-:W-:Y:S06]  /*09e0*/  @P2 BRA `(.L_x_5) ;  /* 0x0000000000102947 */ /* 0x014fec0003800000 */
[----:B------:R-:W-:-:S06]  /*09f0*/  USHF.L.U32 UR4, UR34, 0x1f, URZ ;  /* 0x0000001f22047899 */ /* 0x000fcc00080006ff */
[----:B-1----:R-:W-:-:S04]  /*0a00*/  MOV R0, UR4 ;  /* 0x0000000400007c02 */ /* 0x002fc80008000f00 */
[----:B------:R-:W1:Y:S02]  /*0a10*/  SYNCS.PHASECHK.TRANS64.TRYWAIT P0, [UR25+0x20], R0 ;  /* 0x00002000ff0075a7 */ /* 0x000e640008001119 */
[----:B-1----:R-:W-:Y:S05]  /*0a20*/  @!P0 BRA `(.L_x_6) ;  /* 0x0000002000488947 */ /* 0x002fea0003800000 */
.L_x_5:
[----:B------:R-:W-:Y:S02]  /*0a30*/  ELECT P1, URZ, PT ;  /* 0x0000000000ff782f */ /* 0x000fe40003820000 */
[----:B------:R-:W-:Y:S01]  /*0a40*/  PLOP3.LUT P0, PT, PT, PT, UP0, 0x80, 0x8 ;  /* 0x000000000008781c */ /* 0x000fe20003f0f008 */
[----:B------:R-:W-:Y:S01]  /*0a50*/  USEL UR4, URZ, 0x1, UP1 ;  /* 0x00000001ff047887 */ /* 0x000fe20008800000 */
[----:B------:R-:W-:Y:S01]  /*0a60*/  PLOP3.LUT P2, PT, PT, PT, PT, 0x80, 0x8 ;  /* 0x000000000008781c */ /* 0x000fe20003f4f070 */
[----:B------:R-:W-:Y:S02]  /*0a70*/  USEL UR33, UR24, URZ, UP1 ;  /* 0x000000ff18217287 */ /* 0x000fe40008800000 */
[----:B------:R-:W-:Y:S02]  /*0a80*/  ULOP3.LUT UR34, UR34, UR4, URZ, 0x3c, !UPT ;  /* 0x0000000422227292 */ /* 0x000fe4000f8e3cff */
[----:B------:R-:W-:Y:S02]  /*0a90*/  UIADD3 UR24, UPT, UPT, UR28, 0x4400, URZ ;  /* 0x000044001c187890 */ /* 0x000fe4000fffe0ff */
[----:B------:R-:W-:-:S02]  /*0aa0*/  UIADD3 UR4, UPT, UPT, UR11, 0x14400, URZ ;  /* 0x000144000b047890 */ /* 0x000fc4000fffe0ff */
[----:B------:R-:W-:Y:S01]  /*0ab0*/  @!UP0 USHF.L.U32 UR28, UR34, 0x1f, URZ ;  /* 0x0000001f221c8899 */ /* 0x000fe200080006ff */
[----:B------:R3:W-:Y:S01]  /*0ac0*/  @P1 SYNCS.ARRIVE.TRANS64 RZ, [UR25], R2 ;  /* 0x00000002ffff19a7 */ /* 0x0007e20008000019 */
[----:B------:R-:W-:Y:S01]  /*0ad0*/  @!UP0 ULEA UR29, UR33, UR30, 0x3 ;  /* 0x0000001e211d8291 */ /* 0x000fe2000f8e18ff */
[----:B------:R-:W-:Y:S02]  /*0ae0*/  UMOV UR11, UR19 ;  /* 0x00000013000b7c82 */ /* 0x000fe40008000000 */
[----:B------:R3:W-:Y:S01]  /*0af0*/  UTMALDG.2D [UR24], [UR42], desc[URZ] ;  /* 0x0000ff182a0075b4 */ /* 0x0007e20008009000 */
[----:B-1----:R-:W-:Y:S01]  /*0b00*/  IMAD.U32 R0, RZ, RZ, UR28 ;  /* 0x0000001cff007e24 */ /* 0x002fe2000f8e00ff */
[----:B------:R-:W-:-:S04]  /*0b10*/  UIADD3 UR31, UPT, UPT, UR31, 0x1, URZ ;  /* 0x000000011f1f7890 */ /* 0x000fc8000fffe0ff */
[----:B------:R-:W-:Y:S01]  /*0b20*/  UISETP.NE.AND UP0, UPT, UR31, 0x10, UPT ;  /* 0x000000101f00788c */ /* 0x000fe2000bf05270 */
[----:B------:R3:W-:Y:S01]  /*0b30*/  UTMALDG.2D [UR4], [UR40], desc[URZ] ;  /* 0x0000ff04280075b4 */ /* 0x0007e20008009000 */
[----:B------:R3:W-:Y:S01]  /*0b40*/  UTMALDG.3D [UR16], [UR38], desc[URZ] ;  /* 0x0000ff10260075b4 */ /* 0x0007e20008011000 */
[----:B------:R3:W-:Y:S01]  /*0b50*/  UTMALDG.3D [UR8], [UR36], desc[URZ] ;  /* 0x0000ff08240075b4 */ /* 0x0007e20008011000 */
[----:B------:R3:W4:Y:S05]  /*0b60*/  @!P0 SYNCS.PHASECHK.TRANS64.TRYWAIT P2, [UR29+0x20], R0 ;  /* 0x00002000ff0085a7 */ /* 0x00072a000804111d */
[----:B------:R-:W-:Y:S05]  /*0b70*/  BRA.U UP0, `(.L_x_7) ;  /* 0xfffffffd00507547 */ /* 0x000fea000b83ffff */
[----:B---3--:R-:W1:Y:S01]  /*0b80*/  LDCU.64 UR4, c[0x0][0x648] ;  /* 0x0000c900ff0477ac */ /* 0x008e620008000a00 */
[----:B------:R-:W-:-:S04]  /*0b90*/  UIADD3 UR35, UPT, UPT, UR32, UR35, URZ ;  /* 0x0000002320237290 */ /* 0x000fc8000fffe0ff */
[----:B------:R-:W-:Y:S02]  /*0ba0*/  UISETP.GE.AND UP0, UPT, UR35, 0x200, UPT ;  /* 0x000002002300788c */ /* 0x000fe4000bf06270 */
[----:B-1----:R-:W-:Y:S01]  /*0bb0*/  UIMAD.WIDE.U32 UR6, UR35, UR5, URZ ;  /* 0x00000005230672a5 */ /* 0x002fe2000f8e00ff */
[----:B------:R-:W1:Y:S03]  /*0bc0*/  LDCU UR5, c[0x0][0x658] ;  /* 0x0000cb00ff0577ac */ /* 0x000e660008000800 */
[----:B------:R-:W-:-:S04]  /*0bd0*/  UIADD3 UR6, UPT, UPT, UR35, -UR7, URZ ;  /* 0x8000000723067290 */ /* 0x000fc8000fffe0ff */
[----:B------:R-:W-:-:S04]  /*0be0*/  USHF.R.U32.HI UR6, URZ, UR23, UR6 ;  /* 0x00000017ff067299 */ /* 0x000fc80008011606 */
[----:B------:R-:W-:-:S04]  /*0bf0*/  UIADD3 UR6, UPT, UPT, UR7, UR6, URZ ;  /* 0x0000000607067290 */ /* 0x000fc8000fffe0ff */
[----:B------:R-:W-:-:S04]  /*0c00*/  USHF.R.U32.HI UR20, URZ, UR22, UR6 ;  /* 0x00000016ff147299 */ /* 0x000fc80008011606 */
[----:B------:R-:W-:-:S04]  /*0c10*/  UIADD3 UR20, UPT, UPT, -UR20, URZ, URZ ;  /* 0x000000ff14147290 */ /* 0x000fc8000fffe1ff */
[----:B------:R-:W-:-:S04]  /*0c20*/  UIMAD UR20, UR4, UR20, UR35 ;  /* 0x00000014041472a4 */ /* 0x000fc8000f8e0223 */
[----:B-1----:R-:W-:Y:S01]  /*0c30*/  UIMAD.WIDE.U32 UR6, UR20, UR5, URZ ;  /* 0x00000005140672a5 */ /* 0x002fe2000f8e00ff */
[----:B------:R-:W1:Y:S03]  /*0c40*/  LDCU.64 UR4, c[0x0][0x660] ;  /* 0x0000cc00ff0477ac */ /* 0x000e660008000a00 */
[----:B------:R-:W-:-:S04]  /*0c50*/  UIADD3 UR6, UPT, UPT, UR20, -UR7, URZ ;  /* 0x8000000714067290 */ /* 0x000fc8000fffe0ff */
[----:B------:R-:W-:-:S04]  /*0c60*/  USHF.R.U32.HI UR6, URZ, UR21, UR6 ;  /* 0x00000015ff067299 */ /* 0x000fc80008011606 */
[----:B------:R-:W-:Y:S01]  /*0c70*/  UIADD3 UR6, UPT, UPT, UR7, UR6, URZ ;  /* 0x0000000607067290 */ /* 0x000fe2000fffe0ff */
[----:B------:R-:W2:Y:S03]  /*0c80*/  LDCU UR7, c[0x0][0x654] ;  /* 0x0000ca80ff0777ac */ /* 0x000ea60008000800 */
[----:B------:R-:W-:-:S04]  /*0c90*/  USHF.R.U32.HI UR6, URZ, UR13, UR6 ;  /* 0x0000000dff067299 */ /* 0x000fc80008011606 */
[----:B-1----:R-:W-:Y:S02]  /*0ca0*/  UIMAD.WIDE.U32 UR8, UR6, UR5, URZ ;  /* 0x00000005060872a5 */ /* 0x002fe4000f8e00ff */
[----:B------:R-:W-:Y:S02]  /*0cb0*/  UIADD3 UR8, UPT, UPT, -UR6, URZ, URZ ;  /* 0x000000ff06087290 */ /* 0x000fe4000fffe1ff */
[----:B------:R-:W-:-:S04]  /*0cc0*/  UIADD3 UR5, UPT, UPT, UR6, -UR9, URZ ;  /* 0x8000000906057290 */ /* 0x000fc8000fffe0ff */
[----:B------:R-:W-:Y:S02]  /*0cd0*/  USHF.R.U32.HI UR5, URZ, UR15, UR5 ;  /* 0x0000000fff057299 */ /* 0x000fe40008011605 */
[----:B--2---:R-:W-:Y:S02]  /*0ce0*/  UIMAD UR20, UR7, UR8, UR20 ;  /* 0x00000008071472a4 */ /* 0x004fe4000f8e0214 */
[----:B------:R-:W-:-:S04]  /*0cf0*/  UIADD3 UR5, UPT, UPT, UR9, UR5, URZ ;  /* 0x0000000509057290 */ /* 0x000fc8000fffe0ff */
[----:B------:R-:W-:-:S04]  /*0d00*/  USHF.R.U32.HI UR5, URZ, UR14, UR5 ;  /* 0x0000000eff057299 */ /* 0x000fc80008011605 */
[----:B------:R-:W-:-:S04]  /*0d10*/  UIADD3 UR5, UPT, UPT, -UR5, URZ, URZ ;  /* 0x000000ff05057290 */ /* 0x000fc8000fffe1ff */
[----:B------:R-:W-:Y:S01]  /*0d20*/  UIMAD UR4, UR4, UR5, UR6 ;  /* 0x00000005040472a4 */ /* 0x000fe2000f8e0206 */
[----:B------:R-:W-:Y:S11]  /*0d30*/  BRA.U !UP0, `(.L_x_8) ;  /* 0xfffffff908947547 */ /* 0x000ff6000b83ffff */
.L_x_4:
[----:B------:R-:W-:Y:S01]  /*0d40*/  UISETP.NE.AND UP0, UPT, UR33, 0x3, UPT ;  /* 0x000000032100788c */ /* 0x000fe2000bf05270 */
[----:B-1----:R-:W1:Y:S01]  /*0d50*/  S2UR UR4, SR_CgaCtaId ;  /* 0x00000000000479c3 */ /* 0x002e620000008800 */
[----:B------:R-:W-:Y:S01]  /*0d60*/  UIADD3 UR7, UPT, UPT, UR33, 0x2, URZ ;  /* 0x0000000221077890 */ /* 0x000fe2000fffe0ff */
[----:B------:R-:W-:-:S03]  /*0d70*/  UMOV UR5, 0x400 ;  /* 0x0000040000057882 */ /* 0x000fc60000000000 */
[----:B------:R-:W-:-:S04]  /*0d80*/  USEL UR7, UR7, 0x1, UP0 ;  /* 0x0000000107077887 */ /* 0x000fc80008000000 */
[----:B------:R-:W-:Y:S02]  /*0d90*/  UISETP.NE.AND UP0, UPT, UR7, 0x4, UPT ;  /* 0x000000040700788c */ /* 0x000fe4000bf05270 */
[----:B------:R-:W-:Y:S02]  /*0da0*/  UIADD3 UR7, UPT, UPT, UR7, 0x1, URZ ;  /* 0x0000000107077890 */ /* 0x000fe4000fffe0ff */
[----:B------:R-:W-:Y:S02]  /*0db0*/  UISETP.EQ.XOR UP1, UPT, UR33, 0x3, !UP0 ;  /* 0x000000032100788c */ /* 0x000fe4000c722a70 */
[----:B------:R-:W-:-:S04]  /*0dc0*/  USEL UR7, UR7, 0x1, UP0 ;  /* 0x0000000107077887 */ /* 0x000fc80008000000 */
[----:B------:R-:W-:Y:S02]  /*0dd0*/  UISETP.EQ.XOR UP1, UPT, UR7, 0x4, UP1 ;  /* 0x000000040700788c */ /* 0x000fe40008f22a70 */
[----:B------:R-:W-:Y:S02]  /*0de0*/  UISETP.NE.AND UP0, UPT, UR7, 0x4, UPT ;  /* 0x000000040700788c */ /* 0x000fe4000bf05270 */
[----:B------:R-:W-:Y:S02]  /*0df0*/  USEL UR6, URZ, 0x1, !UP1 ;  /* 0x00000001ff067887 */ /* 0x000fe4000c800000 */
[----:B-1----:R-:W-:Y:S02]  /*0e00*/  ULEA UR4, UR4, UR5, 0x18 ;  /* 0x0000000504047291 */ /* 0x002fe4000f8ec0ff */
[----:B------:R-:W-:Y:S02]  /*0e10*/  ULOP3.LUT UR6, UR34, UR6, URZ, 0x3c, !UPT ;  /* 0x0000000622067292 */ /* 0x000fe4000f8e3cff */
[----:B------:R-:W-:-:S02]  /*0e20*/  USEL UR7, UR7, URZ, UP0 ;  /* 0x000000ff07077287 */ /* 0x000fc40008000000 */
[----:B------:R-:W-:Y:S02]  /*0e30*/  USHF.L.U32 UR6, UR6, 0x1f, URZ ;  /* 0x0000001f06067899 */ /* 0x000fe400080006ff */
[----:B------:R-:W-:-:S04]  /*0e40*/  ULEA UR4, UR7, UR4, 0x3 ;  /* 0x0000000407047291 */ /* 0x000fc8000f8e18ff */
[----:B------:R-:W-:-:S05]  /*0e50*/  MOV R0, UR6 ;  /* 0x0000000600007c02 */ /* 0x000fca0008000f00 */
[----:B------:R-:W1:Y:S02]  /*0e60*/  SYNCS.PHASECHK.TRANS64.TRYWAIT P0, [UR4+0x20], R0 ;  /* 0x00002000ff0075a7 */ /* 0x000e640008001104 */
[----:B-1----:R-:W-:Y:S05]  /*0e70*/  @!P0 BRA `(.L_x_9) ;  /* 0x0000001c00548947 */ /* 0x002fea0003800000 */
.L_x_35:
[----:B------:R-:W-:-:S13]  /*0e80*/  ELECT P0, URZ, PT ;  /* 0x0000000000ff782f */ /* 0x000fda0003800000 */
[----:B-1----:R-:W-:-:S04]  /*0e90*/  @P0 MOV R0, 0xcc00 ;  /* 0x0000cc0000000802 */ /* 0x002fc80000000f00 */
[----:B------:R5:W-:Y:S03]  /*0ea0*/  @P0 SYNCS.ARRIVE.TRANS64 RZ, [UR4], R0 ;  /* 0x00000000ffff09a7 */ /* 0x000be60008000004 */
.L_x_3:
[----:B------:R-:W-:-:S13]  /*0eb0*/  ISETP.NE.AND P0, PT, R5, 0x4, PT ;  /* 0x000000040500780c */ /* 0x000fda0003f05270 */
[----:B------:R-:W-:Y:S05]  /*0ec0*/  @P0 BRA `(.L_x_10) ;  /* 0x00000008007c0947 */ /* 0x000fea0003800000 */
[----:B------:R-:W1:Y:S08]  /*0ed0*/  S2UR UR27, SR_CTAID.Z ;  /* 0x00000000001b79c3 */ /* 0x000e700000002700 */
[----:B------:R-:W-:Y:S01]  /*0ee0*/  BAR.SYNC.DEFER_BLOCKING 0x3, 0xa0 ;  /* 0x00c2800000007b1d */ /* 0x000fe20000010000 */
[----:B------:R-:W-:Y:S01]  /*0ef0*/  HFMA2 R4, -RZ, RZ, 0, 5.9604644775390625e-08 ;  /* 0x00000001ff047431 */ /* 0x000fe200000001ff */
[----:B-1----:R-:W-:-:S09]  /*0f00*/  UISETP.GT.U32.AND UP0, UPT, UR27, 0x1ff, UPT ;  /* 0x000001ff1b00788c */ /* 0x002fd2000bf04070 */
[----:B------:R-:W-:Y:S05]  /*0f10*/  BRA.U UP0, `(.L_x_11) ;  /* 0x0000000900447547 */ /* 0x000fea000b800000 */
[----:B------:R-:W1:Y:S01]  /*0f20*/  S2UR UR12, SR_CgaCtaId ;  /* 0x00000000000c79c3 */ /* 0x000e620000008800 */
[----:B------:R-:W-:Y:S01]  /*0f30*/  UMOV UR4, 0x400 ;  /* 0x0000040000047882 */ /* 0x000fe20000000000 */
[----:B------:R-:W5:Y:S01]  /*0f40*/  LDCU UR6, c[0x0][0x374] ;  /* 0x00006e80ff0677ac */ /* 0x000f620008000800 */
[----:B------:R-:W-:Y:S01]  /*0f50*/  MOV R4, 0x1 ;  /* 0x0000000100047802 */ /* 0x000fe20000000f00 */
[----:B------:R-:W-:Y:S01]  /*0f60*/  UMOV UR39, 0x8c02480 ;  /* 0x08c0248000277882 */ /* 0x000fe20000000000 */
[----:B------:R-:W-:Y:S02]  /*0f70*/  USEL UR5, URZ, 0x4000, UP6 ;  /* 0x00004000ff057887 */ /* 0x000fe4000b000000 */
[----:B------:R-:W-:Y:S01]  /*0f80*/  USEL UR39, UR39, 0x8c00480, !UP5 ;  /* 0x08c0048027277887 */ /* 0x000fe2000e800000 */
[----:B------:R-:W-:Y:S01]  /*0f90*/  UMOV UR34, URZ ;  /* 0x000000ff00227c82 */ /* 0x000fe20008000000 */
[----:B------:R-:W-:Y:S02]  /*0fa0*/  UMOV UR33, URZ ;  /* 0x000000ff00217c82 */ /* 0x000fe40008000000 */
[----:B------:R-:W-:-:S02]  /*0fb0*/  UIADD3 UR39, UPT, UPT, UR5, UR39, URZ ;  /* 0x0000002705277290 */ /* 0x000fc4000fffe0ff */
[----:B-1----:R-:W-:Y:S01]  /*0fc0*/  ULEA UR12, UR12, UR4, 0x18 ;  /* 0x000000040c0c7291 */ /* 0x002fe2000f8ec0ff */
[----:B------:R-:W5:Y:S01]  /*0fd0*/  LDCU UR4, c[0x0][0x370] ;  /* 0x00006e00ff0477ac */ /* 0x000f620008000800 */
[----:B------:R-:W1:Y:S07]  /*0fe0*/  LDCU UR35, c[0x0][0x378] ;  /* 0x00006f00ff2377ac */ /* 0x000e6e0008000800 */
[----:B-----5:R-:W5:Y:S01]  /*0ff0*/  LDS R0, [UR12+0x58] ;  /* 0x0000580cff007984 */ /* 0x020f620008000800 */
[----:B------:R-:W-:-:S02]  /*1000*/  UIADD3 UR19, UPT, UPT, UR12, 0x35400, URZ ;  /* 0x000354000c137890 */ /* 0x000fc4000fffe0ff */
[----:B------:R-:W-:Y:S02]  /*1010*/  UIADD3 UR20, UPT, UPT, UR12, 0x34400, URZ ;  /* 0x000344000c147890 */ /* 0x000fe4000fffe0ff */
[----:B------:R-:W-:Y:S02]  /*1020*/  UIADD3 UR24, UPT, UPT, UR12, 0x4400, URZ ;  /* 0x000044000c187890 */ /* 0x000fe4000fffe0ff */
[----:B------:R-:W-:Y:S02]  /*1030*/  UIADD3 UR25, UPT, UPT, UR12, 0x14400, URZ ;  /* 0x000144000c197890 */ /* 0x000fe4000fffe0ff */
[----:B------:R-:W-:Y:S02]  /*1040*/  USHF.R.U32.HI UR19, URZ, 0x4, UR19 ;  /* 0x00000004ff137899 */ /* 0x000fe40008011613 */
[----:B------:R-:W-:Y:S02]  /*1050*/  UIMAD UR4, UR6, UR4, URZ ;  /* 0x00000004060472a4 */ /* 0x000fe4000f8e02ff */
[----:B------:R-:W-:-:S02]  /*1060*/  USHF.R.U32.HI UR20, URZ, 0x4, UR20 ;  /* 0x00000004ff147899 */ /* 0x000fc40008011614 */
[----:B-1----:R-:W-:Y:S02]  /*1070*/  UIMAD UR35, UR4, UR35, URZ ;  /* 0x00000023042372a4 */ /* 0x002fe4000f8e02ff */
[----:B------:R-:W-:Y:S02]  /*1080*/  USHF.R.U32.HI UR24, URZ, 0x4, UR24 ;  /* 0x00000004ff187899 */ /* 0x000fe40008011618 */
[----:B------:R-:W-:Y:S02]  /*1090*/  USHF.R.U32.HI UR25, URZ, 0x4, UR25 ;  /* 0x00000004ff197899 */ /* 0x000fe40008011619 */
[----:B------:R-:W-:Y:S02]  /*10a0*/  ULOP3.LUT UR19, UR19, 0x3fc0, URZ, 0xc0, !UPT ;  /* 0x00003fc013137892 */ /* 0x000fe4000f8ec0ff */
[----:B------:R-:W-:Y:S02]  /*10b0*/  ULOP3.LUT UR20, UR20, 0x3fc0, URZ, 0xc0, !UPT ;  /* 0x00003fc014147892 */ /* 0x000fe4000f8ec0ff */
[----:B------:R-:W-:-:S02]  /*10c0*/  ULOP3.LUT UR24, UR24, 0x3fc0, URZ, 0xc0, !UPT ;  /* 0x00003fc018187892 */ /* 0x000fc4000f8ec0ff */
[----:B------:R-:W-:Y:S02]  /*10d0*/  ULOP3.LUT UR25, UR25, 0x3fc0, URZ, 0xc0, !UPT ;  /* 0x00003fc019197892 */ /* 0x000fe4000f8ec0ff */
[----:B------:R-:W-:Y:S02]  /*10e0*/  UIADD3 UR28, UPT, UPT, UR12, 0x40, URZ ;  /* 0x000000400c1c7890 */ /* 0x000fe4000fffe0ff */
[----:B------:R-:W-:Y:S02]  /*10f0*/  ULOP3.LUT UR19, UR19, 0x10000, URZ, 0xfc, !UPT ;  /* 0x0001000013137892 */ /* 0x000fe4000f8efcff */
[----:B------:R-:W-:Y:S02]  /*1100*/  ULOP3.LUT UR20, UR20, 0x10000, URZ, 0xfc, !UPT ;  /* 0x0001000014147892 */ /* 0x000fe4000f8efcff */
[----:B------:R-:W-:Y:S02]  /*1110*/  ULOP3.LUT UR24, UR24, 0x10000, URZ, 0xfc, !UPT ;  /* 0x0001000018187892 */ /* 0x000fe4000f8efcff */
[----:B------:R-:W-:Y:S01]  /*1120*/  ULOP3.LUT UR25, UR25, 0x10000, URZ, 0xfc, !UPT ;  /* 0x0001000019197892 */ /* 0x000fe2000f8efcff */
[----:B-----5:R-:W-:-:S13]  /*1130*/  R2UR UR36, R0 ;  /* 0x00000000002472ca */ /* 0x020fda00000e0000 */
[----:B------:R-:W-:Y:S02]  /*1140*/  UIADD3 UR10, UPT, UPT, UR36, 0x100, URZ ;  /* 0x00000100240a7890 */ /* 0x000fe4000fffe0ff */
[----:B------:R-:W-:Y:S02]  /*1150*/  UIADD3 UR8, UPT, UPT, UR36, 0x104, URZ ;  /* 0x0000010424087890 */ /* 0x000fe4000fffe0ff */
[----:B------:R-:W-:Y:S02]  /*1160*/  UIADD3 UR6, UPT, UPT, UR36, -0x7fffff00, URZ ;  /* 0x8000010024067890 */ /* 0x000fe4000fffe0ff */
[----:B------:R-:W-:Y:S02]  /*1170*/  UIADD3 UR4, UPT, UPT, UR36, -0x7ffffefc, URZ ;  /* 0x8000010424047890 */ /* 0x000fe4000fffe0ff */
[----:B------:R-:W-:Y:S02]  /*1180*/  UIADD3 UR11, UPT, UPT, UR36, 0x108, URZ ;  /* 0x00000108240b7890 */ /* 0x000fe4000fffe0ff */
[----:B------:R-:W-:-:S02]  /*1190*/  UIADD3 UR9, UPT, UPT, UR36, 0x110, URZ ;  /* 0x0000011024097890 */ /* 0x000fc4000fffe0ff */
[----:B------:R-:W-:Y:S02]  /*11a0*/  UIADD3 UR7, UPT, UPT, UR36, -0x7ffffef8, URZ ;  /* 0x8000010824077890 */ /* 0x000fe4000fffe0ff */
[----:B------:R-:W-:Y:S02]  /*11b0*/  UIADD3 UR5, UPT, UPT, UR36, -0x7ffffef0, URZ ;  /* 0x8000011024057890 */ /* 0x000fe4000fffe0ff */
[----:B------:R-:W-:Y:S02]  /*11c0*/  USHF.R.U32.HI UR26, URZ, 0x1, UR10 ;  /* 0x00000001ff1a7899 */ /* 0x000fe4000801160a */
[----:B------:R-:W-:Y:S02]  /*11d0*/  USHF.R.U32.HI UR44, URZ, 0x1, UR6 ;  /* 0x00000001ff2c7899 */ /* 0x000fe40008011606 */
[----:B------:R-:W-:Y:S02]  /*11e0*/  USHF.R.U32.HI UR40, URZ, 0x1, UR8 ;  /* 0x00000001ff287899 */ /* 0x000fe40008011608 */
[----:B------:R-:W-:-:S02]  /*11f0*/  USHF.R.U32.HI UR38, URZ, 0x1, UR4 ;  /* 0x00000001ff267899 */ /* 0x000fc40008011604 */
[----:B------:R-:W-:Y:S02]  /*1200*/  USHF.R.U32.HI UR50, URZ, 0x1a, UR11 ;  /* 0x0000001aff327899 */ /* 0x000fe4000801160b */
[----:B------:R-:W-:Y:S02]  /*1210*/  USHF.R.U32.HI UR18, URZ, 0x1a, UR7 ;  /* 0x0000001aff127899 */ /* 0x000fe40008011607 */
[----:B------:R-:W-:Y:S02]  /*1220*/  USHF.R.U32.HI UR17, URZ, 0x1a, UR9 ;  /* 0x0000001aff117899 */ /* 0x000fe40008011609 */
[----:B------:R-:W-:Y:S02]  /*1230*/  USHF.R.U32.HI UR16, URZ, 0x1a, UR5 ;  /* 0x0000001aff107899 */ /* 0x000fe40008011605 */
[----:B------:R-:W-:Y:S02]  /*1240*/  ULOP3.LUT UR26, UR26, 0x60000000, URZ, 0xc0, !UPT ;  /* 0x600000001a1a7892 */ /* 0x000fe4000f8ec0ff */
[----:B------:R-:W-:-:S02]  /*1250*/  ULOP3.LUT UR44, UR44, 0x60000000, URZ, 0xc0, !UPT ;  /* 0x600000002c2c7892 */ /* 0x000fc4000f8ec0ff */
[----:B------:R-:W-:Y:S02]  /*1260*/  ULOP3.LUT UR40, UR40, 0x60000000, URZ, 0xc0, !UPT ;  /* 0x6000000028287892 */ /* 0x000fe4000f8ec0ff */
[----:B------:R-:W-:Y:S02]  /*1270*/  ULOP3.LUT UR38, UR38, 0x60000000, URZ, 0xc0, !UPT ;  /* 0x6000000026267892 */ /* 0x000fe4000f8ec0ff */
[----:B------:R-:W-:Y:S02]  /*1280*/  ULOP3.LUT UR50, UR26, 0x30, UR50, 0xf8, !UPT ;  /* 0x000000301a327892 */ /* 0x000fe4000f8ef832 */
[----:B------:R-:W-:Y:S02]  /*1290*/  ULOP3.LUT UR44, UR44, 0x30, UR18, 0xf8, !UPT ;  /* 0x000000302c2c7892 */ /* 0x000fe4000f8ef812 */
[----:B------:R-:W-:Y:S02]  /*12a0*/  ULOP3.LUT UR40, UR40, 0x30, UR17, 0xf8, !UPT ;  /* 0x0000003028287892 */ /* 0x000fe4000f8ef811 */
[----:B------:R-:W-:-:S02]  /*12b0*/  ULOP3.LUT UR38, UR38, 0x30, UR16, 0xf8, !UPT ;  /* 0x0000003026267892 */ /* 0x000fc4000f8ef810 */
[----:B------:R-:W-:Y:S02]  /*12c0*/  ULOP3.LUT UR51, UR50, UR39, URZ, 0xfc, !UPT ;  /* 0x0000002732337292 */ /* 0x000fe4000f8efcff */
[----:B------:R-:W-:Y:S02]  /*12d0*/  ULOP3.LUT UR45, UR44, UR39, URZ, 0xfc, !UPT ;  /* 0x000000272c2d7292 */ /* 0x000fe4000f8efcff */
[----:B------:R-:W-:Y:S02]  /*12e0*/  ULOP3.LUT UR41, UR40, UR39, URZ, 0xfc, !UPT ;  /* 0x0000002728297292 */ /* 0x000fe4000f8efcff */
[----:B------:R-:W-:Y:S01]  /*12f0*/  ULOP3.LUT UR39, UR38, UR39, URZ, 0xfc, !UPT ;  /* 0x0000002726277292 */ /* 0x000fe2000f8efcff */
[----:B------:R-:W-:Y:S01]  /*1300*/  UMOV UR50, URZ ;  /* 0x000000ff00327c82 */ /* 0x000fe20008000000 */
[----:B------:R-:W-:Y:S01]  /*1310*/  UMOV UR44, URZ ;  /* 0x000000ff002c7c82 */ /* 0x000fe20008000000 */
[----:B------:R-:W-:Y:S01]  /*1320*/  UMOV UR40, URZ ;  /* 0x000000ff00287c82 */ /* 0x000fe20008000000 */
[----:B------:R-:W-:-:S08]  /*1330*/  UMOV UR38, URZ ;  /* 0x000000ff00267c82 */ /* 0x000fd00008000000 */
.L_x_16:
[----:B------:R-:W-:Y:S01]  /*1340*/  USHF.L.U32 UR16, UR34, 0x1f, URZ ;  /* 0x0000001f22107899 */ /* 0x000fe200080006ff */
[----:B------:R-:W-:Y:S01]  /*1350*/  SHF.L.U32 R2, R4, 0x1f, RZ ;  /* 0x0000001f04027819 */ /* 0x000fe200000006ff */
[----:B------:R-:W-:Y:S02]  /*1360*/  ULEA UR17, UR33, UR12, 0x3 ;  /* 0x0000000c21117291 */ /* 0x000fe4000f8e18ff */
[----:B------:R-:W-:Y:S02]  /*1370*/  UIADD3 UR27, UPT, UPT, UR35, UR27, URZ ;  /* 0x0000001b231b7290 */ /* 0x000fe4000fffe0ff */
[----:B----4-:R-:W-:Y:S01]  /*1380*/  MOV R0, UR16 ;  /* 0x0000001000007c02 */ /* 0x010fe20008000f00 */
[----:B------:R-:W-:-:S04]  /*1390*/  UPLOP3.LUT UP2, UPT, UPT, UPT, UPT, 0x40, 0x4 ;  /* 0x000000000004789c */ /* 0x000fc80003f4e870 */
[----:B-1---5:R1:W5:Y:S01]  /*13a0*/  SYNCS.PHASECHK.TRANS64.TRYWAIT P1, [UR17], R0 ;  /* 0x00000000ff0075a7 */ /* 0x0223620008021111 */
[----:B------:R-:W4:Y:S02]  /*13b0*/  SYNCS.PHASECHK.TRANS64.TRYWAIT P0, [UR12+0x48], R2 ;  /* 0x00004802ff0075a7 */ /* 0x000f24000800110c */
[----:B-1--45:R-:W-:Y:S05]  /*13c0*/  @!P0 BRA `(.L_x_12) ;  /* 0x0000001800208947 */ /* 0x032fea0003800000 */
.L_x_37:
[----:B------:R-:W-:-:S05]  /*13d0*/  UMOV UR31, URZ ;  /* 0x000000ff001f7c82 */ /* 0x000fca0008000000 */
.L_x_15:
[----:B------:R-:W-:Y:S02]  /*13e0*/  UIADD3 UR26, UPT, UPT, UR33, 0x1, URZ ;  /* 0x00000001211a7890 */ /* 0x000fe4000fffe0ff */
[----:B------:R-:W-:Y:S02]  /*13f0*/  UISETP.GT.U32.AND UP0, UPT, UR31, 0xe, UPT ;  /* 0x0000000e1f00788c */ /* 0x000fe4000bf04070 */
[----:B----4-:R-:W-:Y:S02]  /*1400*/  ULEA UR66, UR33, UR20, 0x6 ;  /* 0x0000001421427291 */ /* 0x010fe4000f8e30ff */
[----:B------:R-:W-:Y:S02]  /*1410*/  ULEA UR62, UR33, UR19, 0x7 ;  /* 0x00000013213e7291 */ /* 0x000fe4000f8e38ff */
[----:B------:R-:W-:Y:S01]  /*1420*/  ULEA UR54, UR33, UR25, 0xb ;  /* 0x0000001921367291 */ /* 0x000fe2000f8e58ff */
[----:B------:R-:W-:Y:S01]  /*1430*/  PLOP3.LUT P0, PT, PT, PT, UP0, 0x80, 0x8 ;  /* 0x000000000008781c */ /* 0x000fe20003f0f008 */
[----:B------:R-:W-:Y:S02]  /*1440*/  ULEA UR52, UR33, UR24, 0xa ;  /* 0x0000001821347291 */ /* 0x000fe4000f8e50ff */
[----:B------:R-:W-:Y:S02]  /*1450*/  ULEA UR17, UR33, UR12, 0x3 ;  /* 0x0000000c21117291 */ /* 0x000fe4000f8e18ff */
[----:B------:R-:W-:Y:S02]  /*1460*/  UISETP.NE.AND UP1, UPT, UR26, 0x4, UPT ;  /* 0x000000041a00788c */ /* 0x000fe4000bf25270 */
[----:B------:R-:W-:Y:S02]  /*1470*/  UIADD3 UR64, UPT, UPT, UR66, 0x20, URZ ;  /* 0x0000002042407890 */ /* 0x000fe4000fffe0ff */
        /* <DEDUP_REMOVED lines=10> */
[----:B------:R-:W-:Y:S02]  /*1520*/  USEL UR29, URZ, 0x1, UP1 ;  /* 0x00000001ff1d7887 */ /* 0x000fe40008800000 */
[----:B------:R-:W-:Y:S01]  /*1530*/  USEL UR33, UR26, URZ, UP1 ;  /* 0x000000ff1a217287 */ /* 0x000fe20008800000 */
[----:B------:R-:W-:Y:S01]  /*1540*/  UMOV UR67, 0x4008 ;  /* 0x0000400800437882 */ /* 0x000fe20000000000 */
        /* <DEDUP_REMOVED lines=10> */
[----:B-----5:R-:W-:Y:S05]  /*15f0*/  @P1 BRA `(.L_x_13) ;  /* 0x0000000000101947 */ /* 0x020fea0003800000 */
[----:B------:R-:W-:Y:S06]  /*1600*/  USHF.L.U32 UR26, UR34, 0x1f, URZ ;  /* 0x0000001f221a7899 */ /* 0x000fec00080006ff */
[----:B-1----:R-:W-:Y:S04]  /*1610*/  MOV R0, UR26 ;  /* 0x0000001a00007c02 */ /* 0x002fe80008000f00 */
[----:B------:R-:W1:Y:S02]  /*1620*/  SYNCS.PHASECHK.TRANS64.TRYWAIT P1, [UR17], R0 ;  /* 0x00000000ff0075a7 */ /* 0x000e640008021111 */
[----:B-1----:R-:W-:Y:S05]  /*1630*/  @!P1 BRA `(.L_x_14) ;  /* 0x0000001400a49947 */ /* 0x002fea0003800000 */
.L_x_13:
[----:B------:R-:W-:Y:S01]  /*1640*/  ULOP3.LUT UR34, UR34, UR29, URZ, 0x3c, !UPT ;  /* 0x0000001d22227292 */ /* 0x000fe2000f8e3cff */
[----:B------:R-:W-:Y:S01]  /*1650*/  PLOP3.LUT P1, PT, PT, PT, PT, 0x80, 0x8 ;  /* 0x000000000008781c */ /* 0x000fe20003f2f070 */
[----:B------:R-:W-:Y:S01]  /*1660*/  @!UP0 ULEA UR17, UR33, UR12, 0x3 ;  /* 0x0000000c21118291 */ /* 0x000fe2000f8e18ff */
[----:B------:R4:W-:Y:S01]  /*1670*/  UTCCP.T.S.4x32dp128bit tmem[UR36+0x100], gdesc[UR66] ;  /* 0x00010042240079e7 */ /* 0x0009e20009100000 */
[----:B------:R-:W-:Y:S01]  /*1680*/  UMOV UR70, UR16 ;  /* 0x0000001000467c82 */ /* 0x000fe20008000000 */
[----:B------:R-:W-:Y:S01]  /*1690*/  @!UP0 USHF.L.U32 UR16, UR34, 0x1f, URZ ;  /* 0x0000001f22108899 */ /* 0x000fe200080006ff */
[----:B------:R4:W-:Y:S01]  /*16a0*/  UTCCP.T.S.4x32dp128bit tmem[UR36+0x104], gdesc[UR64] ;  /* 0x00010440240079e7 */ /* 0x0009e20009100000 */
[----:B------:R4:W-:Y:S01]  /*16b0*/  UTCCP.T.S.4x32dp128bit tmem[UR36+0x108], gdesc[UR62] ;  /* 0x0001083e240079e7 */ /* 0x0009e20009100000 */
[----:B------:R4:W-:Y:S01]  /*16c0*/  UTCCP.T.S.4x32dp128bit tmem[UR36+0x10c], gdesc[UR60] ;  /* 0x00010c3c240079e7 */ /* 0x0009e20009100000 */
[----:B------:R4:W-:Y:S01]  /*16d0*/  UTCCP.T.S.4x32dp128bit tmem[UR36+0x110], gdesc[UR58] ;  /* 0x0001103a240079e7 */ /* 0x0009e20009100000 */
[----:B------:R4:W-:Y:S01]  /*16e0*/  UTCCP.T.S.4x32dp128bit tmem[UR36+0x114], gdesc[UR56] ;  /* 0x00011438240079e7 */ /* 0x0009e20009100000 */
[----:B------:R4:W-:Y:S01]  /*16f0*/  UTCOMMA gdesc[UR52], gdesc[UR54], tmem[UR36], tmem[UR50], idesc[UR51], tmem[UR10], UP2 ;  /* 0xc00a3236340075ea */ /* 0x0009e20009000024 */
[----:B------:R-:W-:Y:S01]  /*1700*/  UMOV UR68, UR32 ;  /* 0x0000002000447c82 */ /* 0x000fe20008000000 */
[----:B------:R-:W-:Y:S01]  /*1710*/  UMOV UR69, 0x40004040 ;  /* 0x4000404000457882 */ /* 0x000fe20000000000 */
[----:B-1----:R-:W-:Y:S01]  /*1720*/  MOV R0, UR16 ;  /* 0x0000001000007c02 */ /* 0x002fe20008000f00 */
[----:B------:R4:W-:Y:S01]  /*1730*/  UTCOMMA gdesc[UR46], gdesc[UR48], tmem[UR36], tmem[UR44], idesc[UR45], tmem[UR6], UPT ;  /* 0xc0062c302e0075ea */ /* 0x0009e2000b800024 */
[----:B------:R-:W-:Y:S01]  /*1740*/  UMOV UR71, 0x40004040 ;  /* 0x4000404000477882 */ /* 0x000fe20000000000 */
[----:B------:R-:W-:Y:S01]  /*1750*/  UMOV UR72, UR18 ;  /* 0x0000001200487c82 */ /* 0x000fe20008000000 */
[----:B------:R-:W-:Y:S01]  /*1760*/  UMOV UR73, 0x40004040 ;  /* 0x4000404000497882 */ /* 0x000fe20000000000 */
[----:B------:R4:W-:Y:S01]  /*1770*/  UTCOMMA gdesc[UR68], gdesc[UR42], tmem[UR36], tmem[UR40], idesc[UR41], tmem[UR8], UPT ;  /* 0xc008282a440075ea */ /* 0x0009e2000b800024 */
[----:B------:R4:W-:Y:S01]  /*1780*/  UTCOMMA gdesc[UR72], gdesc[UR70], tmem[UR36], tmem[UR38], idesc[UR39], tmem[UR4], UPT ;  /* 0xc0042646480075ea */ /* 0x0009e2000b800024 */
[----:B------:R4:W-:Y:S01]  /*1790*/  UTCBAR [UR30], URZ ;  /* 0x000000ff1e0073e9 */ /* 0x0009e200080000ff */
[----:B------:R4:W5:Y:S01]  /*17a0*/  @!P0 SYNCS.PHASECHK.TRANS64.TRYWAIT P1, [UR17], R0 ;  /* 0x00000000ff0085a7 */ /* 0x0009620008021111 */
[----:B------:R-:W-:Y:S02]  /*17b0*/  UIADD3 UR31, UPT, UPT, UR31, 0x1, URZ ;  /* 0x000000011f1f7890 */ /* 0x000fe4000fffe0ff */
[----:B------:R-:W-:Y:S02]  /*17c0*/  UPLOP3.LUT UP2, UPT, UPT, UPT, UPT, 0x80, 0x8 ;  /* 0x000000000008789c */ /* 0x000fe40003f4f070 */
[----:B------:R-:W-:Y:S09]  /*17d0*/  UISETP.NE.AND UP0, UPT, UR31, 0x10, UPT ;  /* 0x000000101f00788c */ /* 0x000ff2000bf05270 */
[----:B------:R-:W-:Y:S05]  /*17e0*/  BRA.U UP0, `(.L_x_15) ;  /* 0xfffffff900fc7547 */ /* 0x000fea000b83ffff */
[----:B------:R1:W-:Y:S01]  /*17f0*/  UTCBAR [UR28], URZ ;  /* 0x000000ff1c0073e9 */ /* 0x0003e200080000ff */
[----:B------:R-:W-:Y:S01]  /*1800*/  UISETP.GE.AND UP0, UPT, UR27, 0x200, UPT ;  /* 0x000002001b00788c */ /* 0x000fe2000bf06270 */
[----:B------:R-:W-:-:S08]  /*1810*/  LOP3.LUT R4, R4, 0x1, RZ, 0x3c, !PT ;  /* 0x0000000104047812 */ /* 0x000fd000078e3cff */
[----:B------:R-:W-:Y:S05]  /*1820*/  BRA.U !UP0, `(.L_x_16) ;  /* 0xfffffff908c47547 */ /* 0x000fea000b83ffff */
.L_x_11:
[----:B------:R-:W1:Y:S02]  /*1830*/  S2R R7, SR_CgaCtaId ;  /* 0x0000000000077919 */ /* 0x000e640000008800 */
[----:B-1--45:R-:W-:-:S04]  /*1840*/  LOP3.LUT R0, R7, 0x1, RZ, 0xc0, !PT ;  /* 0x0000000107007812 */ /* 0x032fc800078ec0ff */
[----:B------:R-:W-:-:S13]  /*1850*/  ISETP.NE.U32.AND P0, PT, R0, 0x1, PT ;  /* 0x000000010000780c */ /* 0x000fda0003f05070 */
[----:B------:R-:W-:Y:S05]  /*1860*/  @!P0 BRA `(.L_x_10) ;  /* 0x0000000000148947 */ /* 0x000fea0003800000 */
[----:B------:R-:W-:Y:S01]  /*1870*/  MOV R0, 0x400 ;  /* 0x0000040000007802 */ /* 0x000fe20000000f00 */
[----:B------:R-:W-:-:S03]  /*1880*/  IMAD.U32 R6, R4, -0x80000000, RZ ;  /* 0x8000000004067824 */ /* 0x000fc600078e00ff */
[----:B------:R-:W-:-:S04]  /*1890*/  LEA R9, R7, R0, 0x18 ;  /* 0x0000000007097211 */ /* 0x000fc800078ec0ff */
[----:B------:R-:W1:Y:S02]  /*18a0*/  SYNCS.PHASECHK.TRANS64.TRYWAIT P0, [R9+URZ+0x48], R6 ;  /* 0x00004806090075a7 */ /* 0x000e6400080011ff */
[----:B-1----:R-:W-:Y:S05]  /*18b0*/  @!P0 BRA `(.L_x_17) ;  /* 0x0000001400248947 */ /* 0x002fea0003800000 */
.L_x_10:
[----:B------:R-:W-:-:S13]  /*18c0*/  ISETP.GT.AND P0, PT, R5, 0x3, PT ;  /* 0x000000030500780c */ /* 0x000fda0003f04270 */
[----:B-1234-:R-:W-:Y:S05]  /*18d0*/  @P0 EXIT ;  /* 0x000000000000094d */ /* 0x01efea0003800000 */
[----:B------:R-:W-:Y:S05]  /*18e0*/  BRA.U !UP4, `(.L_x_18) ;  /* 0x000000010cb87547 */ /* 0x000fea000b800000 */
[----:B------:R-:W1:Y:S01]  /*18f0*/  S2UR UR6, SR_CgaCtaId ;  /* 0x00000000000679c3 */ /* 0x000e620000008800 */
[----:B------:R-:W-:Y:S01]  /*1900*/  NOP ;  /* 0x0000000000007918 */ /* 0x000fe20000000000 */
[----:B------:R-:W-:Y:S01]  /*1910*/  UMOV UR4, 0x40 ;  /* 0x0000004000047882 */ /* 0x000fe20000000000 */
[----:B------:R-:W-:Y:S01]  /*1920*/  UMOV UR5, 0x400 ;  /* 0x0000040000057882 */ /* 0x000fe20000000000 */
[----:B-1----:R-:W-:Y:S02]  /*1930*/  ULEA UR4, UR6, UR4, 0x18 ;  /* 0x0000000406047291 */ /* 0x002fe4000f8ec0ff */
[----:B------:R-:W-:-:S07]  /*1940*/  ULEA UR5, UR6, UR5, 0x18 ;  /* 0x0000000506057291 */ /* 0x000fce000f8ec0ff */
[----:B-----5:R-:W1:Y:S02]  /*1950*/  LDS.U8 R0, [UR4] ;  /* 0x00000004ff007984 */ /* 0x020e640008000000 */
[----:B-1----:R-:W-:-:S13]  /*1960*/  ISETP.NE.AND P0, PT, R0, RZ, PT ;  /* 0x000000ff0000720c */ /* 0x002fda0003f05270 */
[----:B------:R-:W-:Y:S05]  /*1970*/  @P0 BRA `(.L_x_19) ;  /* 0x00000000007c0947 */ /* 0x000fea0003800000 */
[----:B------:R-:W-:-:S13]  /*1980*/  ELECT P0, URZ, PT ;  /* 0x0000000000ff782f */ /* 0x000fda0003800000 */
[----:B------:R-:W-:Y:S05]  /*1990*/  @!P0 BRA `(.L_x_20) ;  /* 0x0000000000848947 */ /* 0x000fea0003800000 */
[----:B------:R-:W-:Y:S01]  /*19a0*/  UMOV UR4, 0x10 ;  /* 0x0000001000047882 */ /* 0x000fe20000000000 */
[----:B------:R-:W-:-:S04]  /*19b0*/  IMAD.MOV.U32 R2, RZ, RZ, 0xffff ;  /* 0x0000ffffff027424 */ /* 0x000fc800078e00ff */
[----:B------:R-:W-:Y:S04]  /*19c0*/  DEPBAR.LE SB1, 0x36 ;  /* 0x00009d800000791a */ /* 0x000fe80000000000 */
[----:B------:R-:W1:Y:S02]  /*19d0*/  UTCATOMSWS.FIND_AND_SET.ALIGN UP0, UR4, UR4 ;  /* 0x00000004000475e3 */ /* 0x000e640008000800 */
[----:B-1----:R-:W-:Y:S01]  /*19e0*/  PLOP3.LUT P0, PT, PT, PT, UP0, 0x80, 0x8 ;  /* 0x000000000008781c */ /* 0x002fe20003f0f008 */
[----:B------:R-:W-:-:S03]  /*19f0*/  IMAD.U32 R7, RZ, RZ, UR4 ;  /* 0x00000004ff077e24 */ /* 0x000fc6000f8e00ff */
[----:B------:R-:W-:-:S04]  /*1a00*/  SEL R0, RZ, 0xffffffff, !P0 ;  /* 0xffffffffff007807 */ /* 0x000fc80004000000 */
[----:B------:R-:W-:Y:S01]  /*1a10*/  ISETP.NE.AND P0, PT, R0, RZ, PT ;  /* 0x000000ff0000720c */ /* 0x000fe20003f05270 */
[----:B------:R-:W-:-:S12]  /*1a20*/  IMAD.MOV.U32 R0, RZ, RZ, 0x1 ;  /* 0x00000001ff007424 */ /* 0x000fd800078e00ff */
[----:B------:R-:W-:Y:S05]  /*1a30*/  @P0 BRA `(.L_x_21) ;  /* 0x0000000000240947 */ /* 0x000fea0003800000 */
.L_x_22:
[----:B------:R-:W-:Y:S05]  /*1a40*/  NANOSLEEP 0x64 ;  /* 0x000000640000795d */ /* 0x000fea0003800000 */
[----:B------:R-:W-:-:S05]  /*1a50*/  UMOV UR4, 0x10 ;  /* 0x0000001000047882 */ /* 0x000fca0000000000 */
[----:B------:R-:W-:Y:S04]  /*1a60*/  DEPBAR.LE SB1, 0x36 ;  /* 0x00009d800000791a */ /* 0x000fe80000000000 */
[----:B------:R-:W1:Y:S02]  /*1a70*/  UTCATOMSWS.FIND_AND_SET.ALIGN UP0, UR4, UR4 ;  /* 0x00000004000475e3 */ /* 0x000e640008000800 */
[----:B-1----:R-:W-:Y:S01]  /*1a80*/  PLOP3.LUT P0, PT, PT, PT, UP0, 0x80, 0x8 ;  /* 0x000000000008781c */ /* 0x002fe20003f0f008 */
[----:B------:R-:W-:-:S03]  /*1a90*/  IMAD.U32 R7, RZ, RZ, UR4 ;  /* 0x00000004ff077e24 */ /* 0x000fc6000f8e00ff */
[----:B------:R-:W-:-:S04]  /*1aa0*/  SEL R4, RZ, 0xffffffff, !P0 ;  /* 0xffffffffff047807 */ /* 0x000fc80004000000 */
[----:B------:R-:W-:-:S13]  /*1ab0*/  ISETP.NE.AND P0, PT, R4, RZ, PT ;  /* 0x000000ff0400720c */ /* 0x000fda0003f05270 */
[----:B------:R-:W-:Y:S05]  /*1ac0*/  @!P0 BRA `(.L_x_22) ;  /* 0xfffffffc00dc8947 */ /* 0x000fea000383ffff */
.L_x_21:
[C---:B------:R-:W-:Y:S01]  /*1ad0*/  VIADD R5, R7.reuse, 0x10 ;  /* 0x0000001007057836 */ /* 0x040fe20000000000 */
[----:B------:R-:W-:Y:S01]  /*1ae0*/  UMOV UR4, 0x50 ;  /* 0x0000005000047882 */ /* 0x000fe20000000000 */
[----:B------:R-:W-:Y:S01]  /*1af0*/  SHF.L.U32 R2, R2, R7, RZ ;  /* 0x0000000702027219 */ /* 0x000fe200000006ff */
[----:B------:R-:W-:Y:S01]  /*1b00*/  ULEA UR4, UR6, UR4, 0x18 ;  /* 0x0000000406047291 */ /* 0x000fe2000f8ec0ff */
[----:B------:R-:W-:Y:S01]  /*1b10*/  IMAD.SHL.U32 R7, R7, 0x20, RZ ;  /* 0x0000002007077824 */ /* 0x000fe200078e00ff */
[----:B------:R-:W-:-:S04]  /*1b20*/  SHF.L.U32 R5, R0, R5, RZ ;  /* 0x0000000500057219 */ /* 0x000fc800000006ff */
[----:B------:R-:W-:-:S05]  /*1b30*/  LOP3.LUT R2, R5, R2, RZ, 0xfc, !PT ;  /* 0x0000000205027212 */ /* 0x000fca00078efcff */
[----:B------:R1:W-:Y:S04]  /*1b40*/  ATOMS.OR RZ, [UR4], R2 ;  /* 0x00000002ffff798c */ /* 0x0003e8000b000004 */
[----:B------:R1:W-:Y:S01]  /*1b50*/  STS [UR5+0x58], R7 ;  /* 0x00005807ff007988 */ /* 0x0003e20008000805 */
[----:B------:R-:W-:Y:S05]  /*1b60*/  BRA `(.L_x_20) ;  /* 0x0000000000107947 */ /* 0x000fea0003800000 */
.L_x_19:
[----:B------:R-:W-:Y:S02]  /*1b70*/  MOV R0, 0xffffffff ;  /* 0xffffffff00007802 */ /* 0x000fe40000000f00 */
[----:B------:R-:W-:-:S03]  /*1b80*/  MOV R4, 0x1bb0 ;  /* 0x00001bb000047802 */ /* 0x000fc60000000f00 */
[----:B------:R1:W-:Y:S04]  /*1b90*/  STS [UR5+0x58], R0 ;  /* 0x00005800ff007988 */ /* 0x0003e80008000805 */
[----:B-1----:R-:W-:Y:S05]  /*1ba0*/  CALL.REL.NOINC `($__internal_1_$__cuda_sm10x_tcgen05_guardrail_trap_phase_invalid_during_alloc) ;  /* 0x0000001000a87944 */ /* 0x002fea0003c00000 */
.L_x_20:
[----:B------:R-:W-:Y:S05]  /*1bb0*/  WARPSYNC.ALL ;  /* 0x0000000000007948 */ /* 0x000fea0003800000 */
[----:B------:R-:W-:Y:S01]  /*1bc0*/  NOP ;  /* 0x0000000000007918 */ /* 0x000fe20000000000 */
.L_x_18:
[----:B------:R-:W2:Y:S08]  /*1bd0*/  S2UR UR17, SR_CgaCtaId ;  /* 0x00000000001179c3 */ /* 0x000eb00000008800 */
[----:B------:R-:W-:Y:S06]  /*1be0*/  BAR.SYNC.DEFER_BLOCKING 0x3, 0xa0 ;  /* 0x00c2800000007b1d */ /* 0x000fec0000010000 */
[----:B------:R-:W-:-:S02]  /*1bf0*/  UMOV UR4, 0x400 ;  /* 0x0000040000047882 */ /* 0x000fc40000000000 */
[----:B------:R-:W3:Y:S01]  /*1c00*/  S2UR UR18, SR_CTAID.Z ;  /* 0x00000000001279c3 */ /* 0x000ee20000002700 */
[----:B--2---:R-:W-:Y:S02]  /*1c10*/  ULEA UR17, UR17, UR4, 0x18 ;  /* 0x0000000411117291 */ /* 0x004fe4000f8ec0ff */
[----:B---3--:R-:W-:-:S07]  /*1c20*/  UISETP.GT.U32.AND UP0, UPT, UR18, 0x1ff, UPT ;  /* 0x000001ff1200788c */ /* 0x008fce000bf04070 */
[----:B-----5:R-:W2:Y:S02]  /*1c30*/  LDS R0, [UR17+0x58] ;  /* 0x00005811ff007984 */ /* 0x020ea40008000800 */
[----:B--2---:R-:W-:Y:S01]  /*1c40*/  R2UR UR19, R0 ;  /* 0x00000000001372ca */ /* 0x004fe200000e0000 */
[----:B------:R-:W-:-:S14]  /*1c50*/  BRA.U UP0, `(.L_x_23) ;  /* 0x0000000d00107547 */ /* 0x000fdc000b800000 */
[----:B------:R-:W2:Y:S01]  /*1c60*/  LDCU.64 UR4, c[0x0][0x648] ;  /* 0x0000c900ff0477ac */ /* 0x000ea20008000a00 */
[----:B------:R-:W-:Y:S01]  /*1c70*/  SHF.R.U32.HI R0, RZ, 0x5, R3 ;  /* 0x00000005ff007819 */ /* 0x000fe20000011603 */
[----:B------:R-:W-:Y:S01]  /*1c80*/  IMAD.SHL.U32 R3, R3, 0x40, RZ ;  /* 0x0000004003037824 */ /* 0x000fe200078e00ff */
[----:B------:R-:W3:Y:S02]  /*1c90*/  LDCU UR20, c[0x0][0x374] ;  /* 0x00006e80ff1477ac */ /* 0x000ee40008000800 */
[----:B------:R-:W-:Y:S02]  /*1ca0*/  R2UR UR10, R0 ;  /* 0x00000000000a72ca */ /* 0x000fe400000e0000 */
[----:B------:R-:W-:Y:S01]  /*1cb0*/  LOP3.LUT R3, R3, 0x7c0, RZ, 0xc0, !PT ;  /* 0x000007c003037812 */ /* 0x000fe200078ec0ff */
[----:B------:R-:W4:Y:S01]  /*1cc0*/  S2R R0, SR_LANEID ;  /* 0x0000000000007919 */ /* 0x000f220000000000 */
[----:B------:R-:W5:Y:S01]  /*1cd0*/  LDCU.64 UR30, c[0x0][0x348] ;  /* 0x00006900ff1e77ac */ /* 0x000f620008000a00 */
[----:B------:R-:W3:Y:S01]  /*1ce0*/  LDCU UR16, c[0x0][0x370] ;  /* 0x00006e00ff1077ac */ /* 0x000ee20008000800 */
[----:B------:R-:W1:Y:S07]  /*1cf0*/  LDCU UR12, c[0x0][0x378] ;  /* 0x00006f00ff0c77ac */ /* 0x000e6e0008000800 */
[----:B-1----:R-:W-:Y:S01]  /*1d00*/  IMAD.U32 R2, RZ, RZ, UR10 ;  /* 0x0000000aff027e24 */ /* 0x002fe2000f8e00ff */
[----:B--2---:R-:W-:-:S03]  /*1d10*/  UIMAD.WIDE.U32 UR6, UR18, UR5, URZ ;  /* 0x00000005120672a5 */ /* 0x004fc6000f8e00ff */
[----:B------:R-:W-:Y:S01]  /*1d20*/  IMAD R2, R2, 0x800, R3 ;  /* 0x0000080002027824 */ /* 0x000fe200078e0203 */
[----:B------:R-:W-:Y:S01]  /*1d30*/  UMOV UR24, 0x400 ;  /* 0x0000040000187882 */ /* 0x000fe20000000000 */
[----:B------:R-:W-:Y:S01]  /*1d40*/  UMOV UR25, 0x400 ;  /* 0x0000040000197882 */ /* 0x000fe20000000000 */
[----:B------:R-:W-:Y:S01]  /*1d50*/  UIADD3 UR5, UPT, UPT, UR18, -UR7, URZ ;  /* 0x8000000712057290 */ /* 0x000fe2000fffe0ff */
[----:B------:R-:W-:Y:S01]  /*1d60*/  VIADD R2, R2, UR17 ;  /* 0x0000001102027c36 */ /* 0x000fe20008000000 */
[----:B------:R-:W-:Y:S01]  /*1d70*/  UMOV UR28, 0x400 ;  /* 0x00000400001c7882 */ /* 0x000fe20000000000 */
[----:B------:R-:W1:Y:S02]  /*1d80*/  LDCU.64 UR26, c[0x0][0x358] ;  /* 0x00006b00ff1a77ac */ /* 0x000e640008000a00 */
[C---:B------:R-:W-:Y:S01]  /*1d90*/  VIADD R4, R2.reuse, 0x430 ;  /* 0x0000043002047836 */ /* 0x040fe20000000000 */
[----:B------:R-:W-:Y:S01]  /*1da0*/  USHF.R.U32.HI UR5, URZ, UR23, UR5 ;  /* 0x00000017ff057299 */ /* 0x000fe20008011605 */
[C---:B------:R-:W-:Y:S01]  /*1db0*/  VIADD R3, R2.reuse, 0x400 ;  /* 0x0000040002037836 */ /* 0x040fe20000000000 */
[----:B------:R-:W2:Y:S01]  /*1dc0*/  LDCU UR6, c[0x0][0x658] ;  /* 0x0000cb00ff0677ac */ /* 0x000ea20008000800 */
[C---:B------:R-:W-:Y:S01]  /*1dd0*/  VIADD R5, R2.reuse, 0x420 ;  /* 0x0000042002057836 */ /* 0x040fe20000000000 */
[----:B------:R-:W-:Y:S01]  /*1de0*/  SHF.R.U32.HI R55, RZ, 0x3, R4 ;  /* 0x00000003ff377819 */ /* 0x000fe20000011604 */
[----:B------:R-:W-:Y:S01]  /*1df0*/  VIADD R2, R2, 0x410 ;  /* 0x0000041002027836 */ /* 0x000fe20000000000 */
[----:B------:R-:W-:Y:S01]  /*1e00*/  UIADD3 UR5, UPT, UPT, UR7, UR5, URZ ;  /* 0x0000000507057290 */ /* 0x000fe2000fffe0ff */
[----:B------:R-:W-:Y:S01]  /*1e10*/  SHF.R.U32.HI R52, RZ, 0x3, R3 ;  /* 0x00000003ff347819 */ /* 0x000fe20000011603 */
[----:B---3--:R-:W-:Y:S01]  /*1e20*/  UIMAD UR20, UR20, UR16, URZ ;  /* 0x00000010141472a4 */ /* 0x008fe2000f8e02ff */
[----:B------:R-:W-:Y:S01]  /*1e30*/  SHF.R.U32.HI R54, RZ, 0x3, R5 ;  /* 0x00000003ff367819 */ /* 0x000fe20000011605 */
[----:B------:R-:W-:Y:S01]  /*1e40*/  USHF.R.U32.HI UR11, URZ, UR22, UR5 ;  /* 0x00000016ff0b7299 */ /* 0x000fe20008011605 */
[----:B------:R-:W-:Y:S01]  /*1e50*/  SHF.R.U32.HI R53, RZ, 0x3, R2 ;  /* 0x00000003ff357819 */ /* 0x000fe20000011602 */
[----:B------:R-:W-:Y:S01]  /*1e60*/  ULEA UR16, UR10, UR19, 0x15 ;  /* 0x000000130a107291 */ /* 0x000fe2000f8ea8ff */
[----:B------:R-:W-:Y:S01]  /*1e70*/  LOP3.LUT R52, R3, 0x30, R52, 0x78, !PT ;  /* 0x0000003003347812 */ /* 0x000fe200078e7834 */
[----:B------:R-:W-:Y:S01]  /*1e80*/  UIADD3 UR11, UPT, UPT, -UR11, URZ, URZ ;  /* 0x000000ff0b0b7290 */ /* 0x000fe2000fffe1ff */
[----:B------:R-:W-:Y:S01]  /*1e90*/  LOP3.LUT R55, R4, 0x30, R55, 0x78, !PT ;  /* 0x0000003004377812 */ /* 0x000fe200078e7837 */
[----:B------:R-:W-:Y:S01]  /*1ea0*/  IMAD.MOV.U32 R3, RZ, RZ, RZ ;  /* 0x000000ffff037224 */ /* 0x000fe200078e00ff */
[----:B------:R-:W-:Y:S01]  /*1eb0*/  LOP3.LUT R54, R5, 0x30, R54, 0x78, !PT ;  /* 0x0000003005367812 */ /* 0x000fe200078e7836 */
[----:B------:R-:W-:Y:S01]  /*1ec0*/  UIMAD UR11, UR4, UR11, UR18 ;  /* 0x0000000b040b72a4 */ /* 0x000fe2000f8e0212 */
[----:B------:R-:W-:Y:S01]  /*1ed0*/  LOP3.LUT R53, R2, 0x30, R53, 0x78, !PT ;  /* 0x0000003002357812 */ /* 0x000fe200078e7835 */
[----:B------:R-:W3:Y:S02]  /*1ee0*/  LDCU.64 UR4, c[0x0][0x660] ;  /* 0x0000cc00ff0477ac */ /* 0x000ee40008000a00 */
[----:B--2---:R-:W-:-:S02]  /*1ef0*/  UIMAD.WIDE.U32 UR6, UR11, UR6, URZ ;  /* 0x000000060b0672a5 */ /* 0x004fc4000f8e00ff */
[----:B------:R-:W-:Y:S02]  /*1f00*/  ULEA UR17, UR10, UR17, 0x2 ;  /* 0x000000110a117291 */ /* 0x000fe4000f8e10ff */
[----:B------:R-:W-:Y:S02]  /*1f10*/  UIADD3 UR6, UPT, UPT, UR11, -UR7, URZ ;  /* 0x800000070b067290 */ /* 0x000fe4000fffe0ff */
[----:B------:R-:W-:Y:S02]  /*1f20*/  UIMAD UR12, UR20, UR12, URZ ;  /* 0x0000000c140c72a4 */ /* 0x000fe4000f8e02ff */
[----:B------:R-:W-:-:S04]  /*1f30*/  USHF.R.U32.HI UR6, URZ, UR21, UR6 ;  /* 0x00000015ff067299 */ /* 0x000fc80008011606 */
[----:B------:R-:W-:-:S04]  /*1f40*/  UIADD3 UR6, UPT, UPT, UR7, UR6, URZ ;  /* 0x0000000607067290 */ /* 0x000fc8000fffe0ff */
[----:B------:R-:W-:-:S04]  /*1f50*/  USHF.R.U32.HI UR6, URZ, UR13, UR6 ;  /* 0x0000000dff067299 */ /* 0x000fc80008011606 */
[----:B---3--:R-:W-:-:S07]  /*1f60*/  UIMAD.WIDE.U32 UR8, UR6, UR5, URZ ;  /* 0x00000005060872a5 */ /* 0x008fce000f8e00ff */
[----:B------:R-:W-:Y:S02]  /*1f70*/  UMOV UR7, UR9 ;  /* 0x0000000900077c82 */ /* 0x000fe40008000000 */
[----:B------:R-:W-:Y:S02]  /*1f80*/  UIADD3 UR5, UPT, UPT, UR6, -UR7, URZ ;  /* 0x8000000706057290 */ /* 0x000fe4000fffe0ff */
[----:B------:R-:W2:Y:S02]  /*1f90*/  S2UR UR9, SR_CgaCtaId ;  /* 0x00000000000979c3 */ /* 0x000ea40000008800 */
[----:B------:R-:W-:-:S04]  /*1fa0*/  USHF.R.U32.HI UR5, URZ, UR15, UR5 ;  /* 0x0000000fff057299 */ /* 0x000fc80008011605 */
[----:B------:R-:W-:Y:S02]  /*1fb0*/  UIADD3 UR7, UPT, UPT, UR7, UR5, URZ ;  /* 0x0000000507077290 */ /* 0x000fe4000fffe0ff */
[----:B------:R-:W3:Y:S02]  /*1fc0*/  S2UR UR8, SR_CgaCtaId ;  /* 0x00000000000879c3 */ /* 0x000ee40000008800 */
[----:B------:R-:W-:-:S03]  /*1fd0*/  USHF.R.U32.HI UR7, URZ, UR14, UR7 ;  /* 0x0000000eff077299 */ /* 0x000fc60008011607 */
[----:B------:R-:W1:Y:S01]  /*1fe0*/  LDCU UR5, c[0x0][0x654] ;  /* 0x0000ca80ff0577ac */ /* 0x000e620008000800 */
[----:B------:R-:W-:-:S04]  /*1ff0*/  UIADD3 UR7, UPT, UPT, -UR7, URZ, URZ ;  /* 0x000000ff07077290 */ /* 0x000fc8000fffe1ff */
[----:B------:R-:W-:Y:S02]  /*2000*/  UIMAD UR4, UR4, UR7, UR6 ;  /* 0x00000007040472a4 */ /* 0x000fe4000f8e0206 */
[----:B------:R-:W-:Y:S02]  /*2010*/  UIADD3 UR6, UPT, UPT, -UR6, URZ, URZ ;  /* 0x000000ff06067290 */ /* 0x000fe4000fffe1ff */
[----:B--2---:R-:W-:Y:S02]  /*2020*/  ULEA UR9, UR9, UR24, 0x18 ;  /* 0x0000001809097291 */ /* 0x004fe4000f8ec0ff */
[----:B-----5:R-:W-:Y:S01]  /*2030*/  UIADD3 UR24, UP0, UPT, UR30, 0x240, URZ ;  /* 0x000002401e187890 */ /* 0x020fe2000ff1e0ff */
[----:B------:R-:W2:Y:S01]  /*2040*/  S2UR UR7, SR_CgaCtaId ;  /* 0x00000000000779c3 */ /* 0x000ea20000008800 */
[----:B-1----:R-:W-:Y:S02]  /*2050*/  UIMAD UR6, UR5, UR6, UR11 ;  /* 0x00000006050672a4 */ /* 0x002fe4000f8e020b */
[----:B---3--:R-:W-:Y:S01]  /*2060*/  ULEA UR8, UR8, UR28, 0x18 ;  /* 0x0000001c08087291 */ /* 0x008fe2000f8ec0ff */
[----:B------:R-:W-:Y:S01]  /*2070*/  UMOV UR11, URZ ;  /* 0x000000ff000b7c82 */ /* 0x000fe20008000000 */
[----:B--2---:R-:W-:-:S02]  /*2080*/  ULEA UR7, UR7, UR25, 0x18 ;  /* 0x0000001907077291 */ /* 0x004fc4000f8ec0ff */
[----:B----4-:R-:W-:-:S12]  /*2090*/  UIADD3.X UR25, UPT, UPT, URZ, UR31, URZ, UP0, !UPT ;  /* 0x0000001fff197290 */ /* 0x010fd800087fe4ff */
.L_x_29:
[----:B-1----:R-:W1:Y:S01]  /*20a0*/  S2R R2, SR_CgaCtaId ;  /* 0x0000000000027919 */ /* 0x002e620000008800 */
[----:B------:R-:W-:Y:S01]  /*20b0*/  MOV R5, 0x400 ;  /* 0x0000040000057802 */ /* 0x000fe20000000f00 */
[----:B------:R-:W-:Y:S01]  /*20c0*/  IMAD.U32 R4, R3, -0x80000000, RZ ;  /* 0x8000000003047824 */ /* 0x000fe200078e00ff */
[----:B------:R-:W-:Y:S02]  /*20d0*/  USHF.L.U32 UR20, UR11, 0x3, URZ ;  /* 0x000000030b147899 */ /* 0x000fe400080006ff */
[----:B------:R-:W-:Y:S02]  /*20e0*/  USHF.L.U32 UR6, UR6, 0x7, URZ ;  /* 0x0000000706067899 */ /* 0x000fe400080006ff */
[----:B------:R-:W-:Y:S01]  /*20f0*/  USHF.L.U32 UR5, UR4, 0x8, URZ ;  /* 0x0000000804057899 */ /* 0x000fe200080006ff */
[----:B-1----:R-:W-:-:S04]  /*2100*/  LEA R5, R2, R5, 0x18 ;  /* 0x0000000502057211 */ /* 0x002fc800078ec0ff */
[----:B------:R-:W1:Y:S02]  /*2110*/  SYNCS.PHASECHK.TRANS64.TRYWAIT P0, [R5+URZ+0x40], R4 ;  /* 0x00004004050075a7 */ /* 0x000e6400080011ff */
[----:B-1-3--:R-:W-:Y:S05]  /*2120*/  @!P0 BRA `(.L_x_24) ;  /* 0x0000000c00208947 */ /* 0x00afea0003800000 */
.L_x_41:
[----:B------:R-:W-:Y:S01]  /*2130*/  HFMA2 R2, -RZ, RZ, 0, 0 ;  /* 0x00000000ff027431 */ /* 0x000fe200000001ff */
[----:B------:R-:W-:Y:S01]  /*2140*/  UMOV UR28, UR16 ;  /* 0x00000010001c7c82 */ /* 0x000fe20008000000 */
[----:B------:R-:W-:-:S05]  /*2150*/  UMOV UR29, URZ ;  /* 0x000000ff001d7c82 */ /* 0x000fca0008000000 */
.L_x_26:
[----:B-1----:R-:W1:Y:S01]  /*2160*/  LDTM.x32 R4, tmem[UR28] ;  /* 0x0000001c000479ee */ /* 0x002e6200082c0000 */
[----:B------:R-:W-:-:S04]  /*2170*/  ULEA.HI UR4, UR20, UR20, URZ, 0x1 ;  /* 0x0000001414047291 */ /* 0x000fc8000f8f08ff */
[----:B------:R-:W-:-:S04]  /*2180*/  ULOP3.LUT UR4, UR4, 0xfffffffe, URZ, 0xc0, !UPT ;  /* 0xfffffffe04047892 */ /* 0x000fc8000f8ec0ff */
[----:B------:R-:W-:Y:S01]  /*2190*/  UIADD3 UR4, UPT, UPT, -UR4, UR20, URZ ;  /* 0x0000001404047290 */ /* 0x000fe2000fffe1ff */
[-C--:B-1----:R-:W-:Y:S02]  /*21a0*/  FMNMX.NAN R37, |R18|, |R34|.reuse, !PT ;  /* 0x4000002212257209 */ /* 0x082fe40007820200 */
[----:B------:R-:W-:Y:S02]  /*21b0*/  FMNMX.NAN R36, |R19|, |R35|, !PT ;  /* 0x4000002313247209 */ /* 0x000fe40007820200 */
[----:B------:R-:W-:Y:S02]  /*21c0*/  F2FP.BF16.F32.PACK_AB R39, R35, R34 ;  /* 0x000000222327723e */ /* 0x000fe400000010ff */
[----:B------:R-:W-:Y:S02]  /*21d0*/  FMNMX3.NAN R34, |R10|, |R26|, R37, !PT ;  /* 0x4000001a0a227276 */ /* 0x000fe40007820225 */
[C---:B------:R-:W-:Y:S02]  /*21e0*/  F2FP.BF16.F32.PACK_AB R51, R11.reuse, R10 ;  /* 0x0000000a0b33723e */ /* 0x040fe400000010ff */
[----:B------:R-:W-:-:S02]  /*21f0*/  FMNMX3.NAN R35, |R11|, |R27|, R36, !PT ;  /* 0x4000001b0b237276 */ /* 0x000fc40007820224 */
[C---:B------:R-:W-:Y:S02]  /*2200*/  FMNMX.NAN R10, |R15|.reuse, |R31|, !PT ;  /* 0x4000001f0f0a7209 */ /* 0x040fe40007820200 */
[----:B------:R-:W-:Y:S02]  /*2210*/  F2FP.BF16.F32.PACK_AB R41, R15, R14 ;  /* 0x0000000e0f29723e */ /* 0x000fe400000010ff */
[----:B------:R-:W-:Y:S02]  /*2220*/  FMNMX.NAN R11, |R14|, |R30|, !PT ;  /* 0x4000001e0e0b7209 */ /* 0x000fe40007820200 */
[----:B------:R-:W-:Y:S02]  /*2230*/  FMNMX.NAN R15, |R12|, |R28|, !PT ;  /* 0x4000001c0c0f7209 */ /* 0x000fe40007820200 */
[----:B------:R-:W-:Y:S01]  /*2240*/  F2FP.BF16.F32.PACK_AB R40, R13, R12 ;  /* 0x0000000c0d28723e */ /* 0x000fe200000010ff */
[----:B------:R-:W-:Y:S01]  /*2250*/  IMAD.U32 R12, RZ, RZ, UR4 ;  /* 0x00000004ff0c7e24 */ /* 0x000fe2000f8e00ff */
[----:B------:R-:W-:-:S02]  /*2260*/  FMNMX.NAN R14, |R17|, |R33|, !PT ;  /* 0x40000021110e7209 */ /* 0x000fc40007820200 */
[C---:B------:R-:W-:Y:S02]  /*2270*/  FMNMX3.NAN R10, |R7|.reuse, |R23|, R10, !PT ;  /* 0x40000017070a7276 */ /* 0x040fe4000782020a */
[----:B------:R-:W-:Y:S02]  /*2280*/  F2FP.BF16.F32.PACK_AB R49, R7, R6 ;  /* 0x000000060731723e */ /* 0x000fe400000010ff */
[----:B------:R-:W-:Y:S02]  /*2290*/  FMNMX3.NAN R11, |R6|, |R22|, R11, !PT ;  /* 0x40000016060b7276 */ /* 0x000fe4000782020b */
[----:B------:R-:W-:Y:S02]  /*22a0*/  FMNMX.NAN R7, |R16|, |R32|, !PT ;  /* 0x4000002010077209 */ /* 0x000fe40007820200 */
[----:B------:R-:W-:Y:S01]  /*22b0*/  F2FP.BF16.F32.PACK_AB R42, R17, R16 ;  /* 0x00000010112a723e */ /* 0x000fe200000010ff */
[C---:B------:R-:W-:Y:S01]  /*22c0*/  IMAD R16, R12.reuse, 0x2000, R52 ;  /* 0x000020000c107824 */ /* 0x040fe200078e0234 */
[----:B------:R-:W-:Y:S01]  /*22d0*/  FMNMX.NAN R6, |R13|, |R29|, !PT ;  /* 0x4000001d0d067209 */ /* 0x000fe20007820200 */
[----:B------:R-:W-:Y:S01]  /*22e0*/  IMAD R13, R12, 0x2000, R53 ;  /* 0x000020000c0d7824 */ /* 0x000fe200078e0235 */
[----:B------:R-:W-:-:S02]  /*22f0*/  F2FP.BF16.F32.PACK_AB R50, R9, R8 ;  /* 0x000000080932723e */ /* 0x000fc400000010ff */
[----:B------:R-:W-:Y:S02]  /*2300*/  F2FP.BF16.F32.PACK_AB R48, R5, R4 ;  /* 0x000000040530723e */ /* 0x000fe400000010ff */
[----:B------:R-:W-:Y:S02]  /*2310*/  F2FP.BF16.F32.PACK_AB R43, R19, R18 ;  /* 0x00000012132b723e */ /* 0x000fe400000010ff */
[----:B------:R-:W-:Y:S01]  /*2320*/  FMNMX3.NAN R14, |R9|, |R25|, R14, !PT ;  /* 0x40000019090e7276 */ /* 0x000fe2000782020e */
[C---:B------:R-:W-:Y:S01]  /*2330*/  IMAD R9, R12.reuse, 0x2000, R54 ;  /* 0x000020000c097824 */ /* 0x040fe200078e0236 */
[----:B------:R-:W-:Y:S01]  /*2340*/  F2FP.BF16.F32.PACK_AB R47, R27, R26 ;  /* 0x0000001a1b2f723e */ /* 0x000fe200000010ff */
[----:B------:R-:W-:Y:S01]  /*2350*/  IMAD R12, R12, 0x2000, R55 ;  /* 0x000020000c0c7824 */ /* 0x000fe200078e0237 */
[----:B------:R-:W-:Y:S01]  /*2360*/  F2FP.BF16.F32.PACK_AB R45, R23, R22 ;  /* 0x00000016172d723e */ /* 0x000fe200000010ff */
[----:B------:R1:W-:Y:S01]  /*2370*/  STS.128 [R16], R48 ;  /* 0x0000003010007388 */ /* 0x0003e20000000c00 */
[----:B------:R-:W-:-:S02]  /*2380*/  F2FP.BF16.F32.PACK_AB R46, R25, R24 ;  /* 0x00000018192e723e */ /* 0x000fc400000010ff */
[----:B------:R-:W-:Y:S01]  /*2390*/  F2FP.BF16.F32.PACK_AB R44, R21, R20 ;  /* 0x00000014152c723e */ /* 0x000fe200000010ff */
[----:B------:R1:W-:Y:S01]  /*23a0*/  STS.128 [R13], R40 ;  /* 0x000000280d007388 */ /* 0x0003e20000000c00 */
[----:B------:R-:W-:Y:S02]  /*23b0*/  F2FP.BF16.F32.PACK_AB R37, R31, R30 ;  /* 0x0000001e1f25723e */ /* 0x000fe400000010ff */
[----:B------:R-:W-:Y:S01]  /*23c0*/  F2FP.BF16.F32.PACK_AB R38, R33, R32 ;  /* 0x000000202126723e */ /* 0x000fe200000010ff */
[----:B------:R1:W-:Y:S01]  /*23d0*/  STS.128 [R9], R44 ;  /* 0x0000002c09007388 */ /* 0x0003e20000000c00 */
[----:B------:R-:W-:Y:S02]  /*23e0*/  F2FP.BF16.F32.PACK_AB R36, R29, R28 ;  /* 0x0000001c1d24723e */ /* 0x000fe400000010ff */
[----:B------:R-:W-:-:S03]  /*23f0*/  FMNMX3.NAN R7, |R8|, |R24|, R7, !PT ;  /* 0x4000001808077276 */ /* 0x000fc60007820207 */
[----:B------:R1:W-:Y:S01]  /*2400*/  STS.128 [R12], R36 ;  /* 0x000000240c007388 */ /* 0x0003e20000000c00 */
[----:B------:R2:W-:Y:S06]  /*2410*/  MEMBAR.ALL.CTA ;  /* 0x0000000000007992 */ /* 0x0005ec0000008000 */
[----:B--2---:R-:W2:Y:S02]  /*2420*/  FENCE.VIEW.ASYNC.S ;  /* 0x00000000000073c6 */ /* 0x004ea40000000000 */
[----:B--2---:R-:W-:Y:S06]  /*2430*/  BAR.SYNC.DEFER_BLOCKING 0x2, 0x80 ;  /* 0x0082000000007b1d */ /* 0x004fec0000010000 */
[----:B------:R-:W-:Y:S05]  /*2440*/  BRA.U !UP4, `(.L_x_25) ;  /* 0x000000010c187547 */ /* 0x000fea000b800000 */
[----:B------:R-:W-:-:S04]  /*2450*/  USHF.L.U32 UR4, UR4, 0xc, URZ ;  /* 0x0000000c04047899 */ /* 0x000fc800080006ff */
[----:B------:R-:W-:-:S04]  /*2460*/  UIADD3 UR4, UPT, UPT, UR9, UR4, UR4 ;  /* 0x0000000409047290 */ /* 0x000fc8000fffe004 */
[----:B------:R-:W-:-:S09]  /*2470*/  UIADD3 UR4, UPT, UPT, UR4, 0x400, URZ ;  /* 0x0000040004047890 */ /* 0x000fd2000fffe0ff */
[----:B------:R2:W-:Y:S01]  /*2480*/  UTMASTG.2D [UR4], [UR24], desc[URZ] ;  /* 0x0000ff04180073b5 */ /* 0x0005e20008009000 */
[----:B------:R0:W-:Y:S01]  /*2490*/  UTMACMDFLUSH ;  /* 0x00000000000079b7 */ /* 0x0001e20000000000 */
[----:B--2---:R-:W-:-:S04]  /*24a0*/  DEPBAR.LE SB0, 0x1 ;  /* 0x000080400000791a */ /* 0x004fc80000000000 */
.L_x_25:
[----:B------:R-:W-:Y:S01]  /*24b0*/  BAR.SYNC.DEFER_BLOCKING 0x2, 0x80 ;  /* 0x0082000000007b1d */ /* 0x000fe20000010000 */
[----:B------:R-:W-:Y:S01]  /*24c0*/  UIADD3 UR29, UPT, UPT, UR29, 0x1, URZ ;  /* 0x000000011d1d7890 */ /* 0x000fe2000fffe0ff */
[----:B------:R-:W-:Y:S01]  /*24d0*/  FMNMX3.NAN R5, |R5|, |R21|, R6, !PT ;  /* 0x4000001505057276 */ /* 0x000fe20007820206 */
[----:B------:R-:W-:Y:S01]  /*24e0*/  UIADD3 UR28, UPT, UPT, UR28, 0x20, URZ ;  /* 0x000000201c1c7890 */ /* 0x000fe2000fffe0ff */
[----:B------:R-:W-:Y:S01]  /*24f0*/  FMNMX.NAN R10, R35, R10, !PT ;  /* 0x0000000a230a7209 */ /* 0x000fe20007820000 */
[----:B------:R-:W-:Y:S01]  /*2500*/  UISETP.NE.AND UP0, UPT, UR29, 0x8, UPT ;  /* 0x000000081d00788c */ /* 0x000fe2000bf05270 */
[----:B------:R-:W-:Y:S01]  /*2510*/  FMNMX3.NAN R4, |R4|, |R20|, R15, !PT ;  /* 0x4000001404047276 */ /* 0x000fe2000782020f */
[----:B------:R-:W-:Y:S01]  /*2520*/  UIADD3 UR20, UPT, UPT, UR20, 0x1, URZ ;  /* 0x0000000114147890 */ /* 0x000fe2000fffe0ff */
[----:B------:R-:W-:Y:S01]  /*2530*/  FMNMX.NAN R11, R34, R11, !PT ;  /* 0x0000000b220b7209 */ /* 0x000fe20007820000 */
[----:B------:R-:W-:Y:S01]  /*2540*/  UIADD3 UR5, UPT, UPT, UR5, 0x20, URZ ;  /* 0x0000002005057890 */ /* 0x000fe2000fffe0ff */
[----:B------:R-:W-:-:S02]  /*2550*/  FMNMX3.NAN R5, R5, R14, R10, !PT ;  /* 0x0000000e05057276 */ /* 0x000fc4000782000a */
[----:B------:R-:W-:-:S04]  /*2560*/  FMNMX3.NAN R4, R4, R7, R11, !PT ;  /* 0x0000000704047276 */ /* 0x000fc8000782000b */
[----:B------:R-:W-:-:S04]  /*2570*/  FMNMX3.NAN R5, R4, R5, RZ, !PT ;  /* 0x0000000504057276 */ /* 0x000fc800078200ff */
[----:B------:R-:W-:Y:S01]  /*2580*/  FMNMX R2, R5, R2, !PT ;  /* 0x0000000205027209 */ /* 0x000fe20007800000 */
[----:B------:R-:W-:Y:S06]  /*2590*/  BRA.U UP0, `(.L_x_26) ;  /* 0xfffffff900f07547 */ /* 0x000fec000b83ffff */
[----:B------:R-:W-:Y:S01]  /*25a0*/  CREDUX.MAX.S32 UR4, R2 ;  /* 0x00000000020472cc */ /* 0x000fe20000000200 */
[----:B------:R-:W-:Y:S01]  /*25b0*/  BSSY.RECONVERGENT B0, `(.L_x_27) ;  /* 0x000000c000007945 */ /* 0x000fe20003800200 */
[----:B------:R-:W-:-:S11]  /*25c0*/  ISETP.NE.AND P0, PT, R0, RZ, PT ;  /* 0x000000ff0000720c */ /* 0x000fd60003f05270 */
[----:B------:R-:W-:-:S05]  /*25d0*/  IMAD.U32 R2, RZ, RZ, UR4 ;  /* 0x00000004ff027e24 */ /* 0x000fca000f8e00ff */
[----:B------:R2:W-:Y:S01]  /*25e0*/  @!P0 STS [UR17+0x37400], R2 ;  /* 0x03740002ff008988 */ /* 0x0005e20008000811 */
[----:B------:R-:W-:Y:S01]  /*25f0*/  BAR.SYNC.DEFER_BLOCKING 0x2, 0x80 ;  /* 0x0082000000007b1d */ /* 0x000fe20000010000 */
[----:B------:R-:W-:-:S13]  /*2600*/  LOP3.LUT P0, RZ, R0, UR10, RZ, 0xfc, !PT ;  /* 0x0000000a00ff7c12 */ /* 0x000fda000f80fcff */
[----:B------:R-:W-:Y:S05]  /*2610*/  @P0 BRA `(.L_x_28) ;  /* 0x0000000000140947 */ /* 0x000fea0003800000 */
[----:B------:R-:W3:Y:S01]  /*2620*/  LDS.128 R4, [UR8+0x37400] ;  /* 0x03740008ff047984 */ /* 0x000ee20008000c00 */
[----:B-1----:R-:W1:Y:S01]  /*2630*/  LDC.64 R8, c[0x0][0x640] ;  /* 0x00019000ff087b82 */ /* 0x002e620000000a00 */
[----:B---3--:R-:W-:-:S04]  /*2640*/  FMNMX3 R4, R4, RZ, R5, !PT ;  /* 0x000000ff04047276 */ /* 0x008fc80007800005 */
[----:B------:R-:W-:-:S05]  /*2650*/  FMNMX3 R7, R4, R6, R7, !PT ;  /* 0x0000000604077276 */ /* 0x000fca0007800007 */
[----:B-1----:R3:W-:Y:S02]  /*2660*/  REDG.E.MAX.S32.STRONG.GPU desc[UR26][R8.64], R7 ;  /* 0x000000070800798e */ /* 0x0027e4000d12e31a */
.L_x_28:
[----:B------:R-:W-:Y:S05]  /*2670*/  BSYNC.RECONVERGENT B0 ;  /* 0x0000000000007941 */ /* 0x000fea0003800200 */
.L_x_27:
[----:B------:R-:W4:Y:S01]  /*2680*/  LDCU.64 UR4, c[0x0][0x648] ;  /* 0x0000c900ff0477ac */ /* 0x000f220008000a00 */
[----:B------:R-:W-:Y:S01]  /*2690*/  LOP3.LUT R3, R3, 0x1, RZ, 0x3c, !PT ;  /* 0x0000000103037812 */ /* 0x000fe200078e3cff */
[----:B------:R-:W-:Y:S01]  /*26a0*/  UIADD3 UR18, UPT, UPT, UR12, UR18, URZ ;  /* 0x000000120c127290 */ /* 0x000fe2000fffe0ff */
[----:B------:R-:W-:-:S03]  /*26b0*/  ELECT P0, URZ, PT ;  /* 0x0000000000ff782f */ /* 0x000fc60003800000 */
[----:B------:R-:W-:Y:S02]  /*26c0*/  UISETP.GE.AND UP0, UPT, UR18, 0x200, UPT ;  /* 0x000002001200788c */ /* 0x000fe4000bf06270 */
[----:B------:R-:W-:Y:S02]  /*26d0*/  UIADD3 UR11, UPT, UPT, UR11, 0x1, URZ ;  /* 0x000000010b0b7890 */ /* 0x000fe4000fffe0ff */
[----:B----4-:R-:W-:-:S06]  /*26e0*/  UIMAD.WIDE.U32 UR28, UR18, UR5, URZ ;  /* 0x00000005121c72a5 */ /* 0x010fcc000f8e00ff */
[----:B--2---:R-:W-:Y:S01]  /*26f0*/  @P0 IMAD.MOV.U32 R2, RZ, RZ, 0x1 ;  /* 0x00000001ff020424 */ /* 0x004fe200078e00ff */
[----:B------:R-:W2:Y:S03]  /*2700*/  LDCU UR5, c[0x0][0x658] ;  /* 0x0000cb00ff0577ac */ /* 0x000ea60008000800 */
[----:B------:R4:W-:Y:S01]  /*2710*/  @P0 SYNCS.ARRIVE.TRANS64.ART0 RZ, [UR7+0x48], R2 ;  /* 0x00004802ffff09a7 */ /* 0x0009e20008500007 */
[----:B------:R-:W-:-:S04]  /*2720*/  UIADD3 UR6, UPT, UPT, UR18, -UR29, URZ ;  /* 0x8000001d12067290 */ /* 0x000fc8000fffe0ff */
[----:B------:R-:W-:-:S04]  /*2730*/  USHF.R.U32.HI UR6, URZ, UR23, UR6 ;  /* 0x00000017ff067299 */ /* 0x000fc80008011606 */
[----:B------:R-:W-:-:S04]  /*2740*/  UIADD3 UR6, UPT, UPT, UR29, UR6, URZ ;  /* 0x000000061d067290 */ /* 0x000fc8000fffe0ff */
[----:B------:R-:W-:-:S04]  /*2750*/  USHF.R.U32.HI UR6, URZ, UR22, UR6 ;  /* 0x00000016ff067299 */ /* 0x000fc80008011606 */
[----:B------:R-:W-:-:S04]  /*2760*/  UIADD3 UR6, UPT, UPT, -UR6, URZ, URZ ;  /* 0x000000ff06067290 */ /* 0x000fc8000fffe1ff */
[----:B------:R-:W-:-:S04]  /*2770*/  UIMAD UR6, UR4, UR6, UR18 ;  /* 0x00000006040672a4 */ /* 0x000fc8000f8e0212 */
[----:B--2---:R-:W-:Y:S01]  /*2780*/  UIMAD.WIDE.U32 UR28, UR6, UR5, URZ ;  /* 0x00000005061c72a5 */ /* 0x004fe2000f8e00ff */
[----:B------:R-:W2:Y:S03]  /*2790*/  LDCU.64 UR4, c[0x0][0x660] ;  /* 0x0000cc00ff0477ac */ /* 0x000ea60008000a00 */
[----:B------:R-:W-:-:S04]  /*27a0*/  UIADD3 UR20, UPT, UPT, UR6, -UR29, URZ ;  /* 0x8000001d06147290 */ /* 0x000fc8000fffe0ff */
[----:B------:R-:W-:-:S04]  /*27b0*/  USHF.R.U32.HI UR20, URZ, UR21, UR20 ;  /* 0x00000015ff147299 */ /* 0x000fc80008011614 */
[----:B------:R-:W-:-:S04]  /*27c0*/  UIADD3 UR20, UPT, UPT, UR29, UR20, URZ ;  /* 0x000000141d147290 */ /* 0x000fc8000fffe0ff */
[----:B------:R-:W-:-:S04]  /*27d0*/  USHF.R.U32.HI UR28, URZ, UR13, UR20 ;  /* 0x0000000dff1c7299 */ /* 0x000fc80008011614 */
[----:B--2---:R-:W-:Y:S01]  /*27e0*/  UIMAD.WIDE.U32 UR30, UR28, UR5, URZ ;  /* 0x000000051c1e72a5 */ /* 0x004fe2000f8e00ff */
[----:B------:R-:W2:Y:S06]  /*27f0*/  LDCU UR5, c[0x0][0x654] ;  /* 0x0000ca80ff0577ac */ /* 0x000eac0008000800 */
[----:B------:R-:W-:Y:S02]  /*2800*/  UMOV UR29, UR31 ;  /* 0x0000001f001d7c82 */ /* 0x000fe40008000000 */
[----:B------:R-:W-:-:S04]  /*2810*/  UIADD3 UR20, UPT, UPT, UR28, -UR29, URZ ;  /* 0x8000001d1c147290 */ /* 0x000fc8000fffe0ff */
[----:B------:R-:W-:-:S04]  /*2820*/  USHF.R.U32.HI UR20, URZ, UR15, UR20 ;  /* 0x0000000fff147299 */ /* 0x000fc80008011614 */
[----:B------:R-:W-:Y:S02]  /*2830*/  UIADD3 UR29, UPT, UPT, UR29, UR20, URZ ;  /* 0x000000141d1d7290 */ /* 0x000fe4000fffe0ff */
[----:B------:R-:W-:Y:S02]  /*2840*/  UIADD3 UR20, UPT, UPT, -UR28, URZ, URZ ;  /* 0x000000ff1c147290 */ /* 0x000fe4000fffe1ff */
[----:B------:R-:W-:Y:S02]  /*2850*/  USHF.R.U32.HI UR29, URZ, UR14, UR29 ;  /* 0x0000000eff1d7299 */ /* 0x000fe4000801161d */
[----:B--2---:R-:W-:Y:S02]  /*2860*/  UIMAD UR6, UR5, UR20, UR6 ;  /* 0x00000014050672a4 */ /* 0x004fe4000f8e0206 */
[----:B------:R-:W-:-:S04]  /*2870*/  UIADD3 UR29, UPT, UPT, -UR29, URZ, URZ ;  /* 0x000000ff1d1d7290 */ /* 0x000fc8000fffe1ff */
[----:B------:R-:W-:Y:S01]  /*2880*/  UIMAD UR4, UR4, UR29, UR28 ;  /* 0x0000001d040472a4 */ /* 0x000fe2000f8e021c */
[----:B----4-:R-:W-:Y:S11]  /*2890*/  BRA.U !UP0, `(.L_x_29) ;  /* 0xfffffff908007547 */ /* 0x010ff6000b83ffff */
.L_x_23:
[----:B------:R-:W-:Y:S01]  /*28a0*/  BAR.SYNC.DEFER_BLOCKING 0x2, 0x80 ;  /* 0x0082000000007b1d */ /* 0x000fe20000010000 */
[----:B------:R-:W-:-:S04]  /*28b0*/  ULOP3.LUT UR9, UR19, 0xffff, URZ, 0xc0, !UPT ;  /* 0x0000ffff13097892 */ /* 0x000fc8000f8ec0ff */
[----:B------:R-:W-:-:S03]  /*28c0*/  USHF.R.U32.HI UR9, URZ, 0x5, UR9 ;  /* 0x00000005ff097899 */ /* 0x000fc60008011609 */
[----:B------:R-:W2:Y:S01]  /*28d0*/  S2UR UR4, SR_CgaCtaId ;  /* 0x00000000000479c3 */ /* 0x000ea20000008800 */
[----:B------:R-:W-:Y:S01]  /*28e0*/  UMOV UR6, 0xffff ;  /* 0x0000ffff00067882 */ /* 0x000fe20000000000 */
[----:B------:R-:W-:Y:S02]  /*28f0*/  UIADD3 UR8, UPT, UPT, UR9, 0x10, URZ ;  /* 0x0000001009087890 */ /* 0x000fe4000fffe0ff */
[----:B------:R-:W-:Y:S01]  /*2900*/  USHF.L.U32 UR6, UR6, UR9, URZ ;  /* 0x0000000906067299 */ /* 0x000fe200080006ff */
[----:B------:R-:W-:Y:S01]  /*2910*/  NOP ;  /* 0x0000000000007918 */ /* 0x000fe20000000000 */
[----:B------:R-:W-:Y:S02]  /*2920*/  UMOV UR5, 0x50 ;  /* 0x0000005000057882 */ /* 0x000fe40000000000 */
[----:B--2---:R-:W-:-:S03]  /*2930*/  ULEA UR4, UR4, UR5, 0x18 ;  /* 0x0000000504047291 */ /* 0x004fc6000f8ec0ff */
[----:B------:R-:W-:Y:S02]  /*2940*/  UMOV UR5, 0x1 ;  /* 0x0000000100057882 */ /* 0x000fe40000000000 */
[----:B------:R-:W-:-:S04]  /*2950*/  USHF.L.U32 UR8, UR5, UR8, URZ ;  /* 0x0000000805087299 */ /* 0x000fc800080006ff */
[----:B------:R-:W2:Y:S01]  /*2960*/  LDS R0, [UR4] ;  /* 0x00000004ff007984 */ /* 0x000ea20008000800 */
[----:B------:R-:W-:-:S04]  /*2970*/  ULOP3.LUT UR8, UR8, UR6, URZ, 0xfc, !UPT ;  /* 0x0000000608087292 */ /* 0x000fc8000f8efcff */
[----:B------:R-:W-:Y:S01]  /*2980*/  ULOP3.LUT UR6, UR8, 0xffff, URZ, 0xc0, !UPT ;  /* 0x0000ffff08067892 */ /* 0x000fe2000f8ec0ff */
[----:B--2---:R-:W-:-:S13]  /*2990*/  R2UR UR7, R0 ;  /* 0x00000000000772ca */ /* 0x004fda00000e0000 */
[----:B------:R-:W-:-:S04]  /*29a0*/  ULOP3.LUT UR5, UR8, 0xffff, UR7, 0x80, !UPT ;  /* 0x0000ffff08057892 */ /* 0x000fc8000f8e8007 */
[----:B------:R-:W-:-:S09]  /*29b0*/  UISETP.NE.AND UP0, UPT, UR5, UR6, UPT ;  /* 0x000000060500728c */ /* 0x000fd2000bf05270 */
[----:B------:R-:W-:Y:S05]  /*29c0*/  BRA.U UP0, `(.L_x_30) ;  /* 0x00000001004c7547 */ /* 0x000fea000b800000 */
[----:B------:R-:W-:Y:S02]  /*29d0*/  USHF.R.U32.HI UR5, URZ, 0x10, UR8 ;  /* 0x00000010ff057899 */ /* 0x000fe40008011608 */
[----:B------:R-:W-:-:S04]  /*29e0*/  USHF.R.U32.HI UR6, URZ, 0x10, UR7 ;  /* 0x00000010ff067899 */ /* 0x000fc80008011607 */
[----:B------:R-:W-:-:S04]  /*29f0*/  ULOP3.LUT UR6, UR6, UR5, URZ, 0xc0, !UPT ;  /* 0x0000000506067292 */ /* 0x000fc8000f8ec0ff */
[----:B------:R-:W-:-:S09]  /*2a00*/  UISETP.NE.AND UP0, UPT, UR6, UR5, UPT ;  /* 0x000000050600728c */ /* 0x000fd2000bf05270 */
[----:B------:R-:W-:Y:S05]  /*2a10*/  BRA.U UP0, `(.L_x_31) ;  /* 0x00000001002c7547 */ /* 0x000fea000b800000 */
[----:B-1----:R-:W1:Y:S01]  /*2a20*/  S2R R2, SR_LANEID ;  /* 0x0000000000027919 */ /* 0x002e620000000000 */
[----:B------:R-:W-:Y:S01]  /*2a30*/  ULOP3.LUT UR8, URZ, UR8, URZ, 0x33, !UPT ;  /* 0x00000008ff087292 */ /* 0x000fe2000f8e33ff */
[----:B------:R-:W-:Y:S02]  /*2a40*/  VOTEU.ANY UR6, UPT, PT ;  /* 0x0000000000067886 */ /* 0x000fe400038e0100 */
[----:B------:R-:W-:-:S03]  /*2a50*/  UFLO.U32 UR6, UR6 ;  /* 0x00000006000672bd */ /* 0x000fc600080e0000 */
[----:B------:R-:W-:-:S04]  /*2a60*/  IMAD.U32 R0, RZ, RZ, UR8 ;  /* 0x00000008ff007e24 */ /* 0x000fc8000f8e00ff */
[----:B------:R-:W2:Y:S02]  /*2a70*/  REDUX UR5, R0 ;  /* 0x00000000000573c4 */ /* 0x000ea40000000000 */
[----:B------:R4:W-:Y:S01]  /*2a80*/  UTCATOMSWS.AND URZ, UR8 ;  /* 0x0000000800ff79e3 */ /* 0x0009e20008000000 */
[----:B-1----:R-:W-:Y:S02]  /*2a90*/  ISETP.EQ.U32.AND P0, PT, R2, UR6, PT ;  /* 0x0000000602007c0c */ /* 0x002fe4000bf02070 */
[----:B--2---:R-:W-:-:S11]  /*2aa0*/  MOV R2, UR5 ;  /* 0x0000000500027c02 */ /* 0x004fd60008000f00 */
[----:B------:R4:W-:Y:S01]  /*2ab0*/  @P0 ATOMS.AND RZ, [UR4], R2 ;  /* 0x00000002ffff098c */ /* 0x0009e2000a800004 */
[----:B------:R-:W-:Y:S05]  /*2ac0*/  BRA `(.L_x_32) ;  /* 0x0000000000147947 */ /* 0x000fea0003800000 */
.L_x_31:
[----:B-1----:R-:W-:Y:S02]  /*2ad0*/  MOV R2, 0x2af0 ;  /* 0x00002af000027802 */ /* 0x002fe40000000f00 */
[----:B---3--:R-:W-:Y:S05]  /*2ae0*/  CALL.REL.NOINC `($__internal_0_$__cuda_sm10x_tcgen05_guardrail_trap_col_being_dealloced_not_returned_by_alloc) ;  /* 0x0000000000cc7944 */ /* 0x008fea0003c00000 */
[----:B------:R-:W-:Y:S05]  /*2af0*/  BRA `(.L_x_32) ;  /* 0x0000000000087947 */ /* 0x000fea0003800000 */
.L_x_30:
[----:B-1----:R-:W-:Y:S02]  /*2b00*/  MOV R2, 0x2b20 ;  /* 0x00002b2000027802 */ /* 0x002fe40000000f00 */
[----:B---3--:R-:W-:Y:S05]  /*2b10*/  CALL.REL.NOINC `($__internal_2_$__cuda_sm10x_tcgen05_guardrail_trap_unallocated_columns_being_dealloced) ;  /* 0x0000000000d87944 */ /* 0x008fea0003c00000 */
.L_x_32:
[----:B------:R-:W-:Y:S01]  /*2b20*/  NOP ;  /* 0x0000000000007918 */ /* 0x000fe20000000000 */
[----:B------:R-:W-:-:S04]  /*2b30*/  DEPBAR.LE SB0, 0x0 ;  /* 0x000080000000791a */ /* 0x000fc80000000000 */
[----:B----4-:R-:W-:Y:S05]  /*2b40*/  EXIT ;  /* 0x000000000000794d */ /* 0x010fea0003800000 */
.L_x_6:
[----:B------:R-:W-:Y:S02]  /*2b50*/  MOV R6, UR4 ;  /* 0x0000000400067c02 */ /* 0x000fe40008000f00 */
[----:B------:R-:W-:Y:S02]  /*2b60*/  MOV R7, UR4 ;  /* 0x0000000400077c02 */ /* 0x000fe40008000f00 */
[----:B------:R-:W-:-:S07]  /*2b70*/  MOV R0, UR25 ;  /* 0x0000001900007c02 */ /* 0x000fce0008000f00 */
.L_x_33:
[----:B-1----:R1:W2:Y:S02]  /*2b80*/  SYNCS.PHASECHK.TRANS64.TRYWAIT P0, [R0+URZ+0x20], R7 ;  /* 0x00002007000075a7 */ /* 0x0022a400080011ff */
[----:B--2---:R-:W-:Y:S05]  /*2b90*/  @!P0 NANOSLEEP.SYNCS 0x989680 ;  /* 0x009896800000895d */ /* 0x004fea0003900000 */
[----:B------:R-:W2:Y:S02]  /*2ba0*/  @!P0 SYNCS.PHASECHK.TRANS64 P0, [R0+URZ+0x20], R7 ;  /* 0x00002007000085a7 */ /* 0x000ea400080010ff */
[----:B--2---:R-:W-:Y:S05]  /*2bb0*/  @!P0 BRA `(.L_x_33) ;  /* 0xfffffffc00f08947 */ /* 0x004fea000383ffff */
[----:B------:R-:W-:Y:S05]  /*2bc0*/  BRA `(.L_x_5) ;  /* 0xffffffdc00987947 */ /* 0x000fea000383ffff */
.L_x_9:
[----:B------:R-:W-:Y:S02]  /*2bd0*/  MOV R6, UR6 ;  /* 0x0000000600067c02 */ /* 0x000fe40008000f00 */
[----:B------:R-:W-:Y:S02]  /*2be0*/  MOV R7, UR6 ;  /* 0x0000000600077c02 */ /* 0x000fe40008000f00 */
[----:B------:R-:W-:-:S07]  /*2bf0*/  MOV R0, UR4 ;  /* 0x0000000400007c02 */ /* 0x000fce0008000f00 */
.L_x_34:
[----:B-1----:R1:W5:Y:S02]  /*2c00*/  SYNCS.PHASECHK.TRANS64.TRYWAIT P0, [R0+URZ+0x20], R7 ;  /* 0x00002007000075a7 */ /* 0x00236400080011ff */
[----:B-----5:R-:W-:Y:S05]  /*2c10*/  @!P0 NANOSLEEP.SYNCS 0x989680 ;  /* 0x009896800000895d */ /* 0x020fea0003900000 */
[----:B------:R-:W5:Y:S02]  /*2c20*/  @!P0 SYNCS.PHASECHK.TRANS64 P0, [R0+URZ+0x20], R7 ;  /* 0x00002007000085a7 */ /* 0x000f6400080010ff */
[----:B-----5:R-:W-:Y:S05]  /*2c30*/  @!P0 BRA `(.L_x_34) ;  /* 0xfffffffc00f08947 */ /* 0x020fea000383ffff */
[----:B------:R-:W-:Y:S05]  /*2c40*/  BRA `(.L_x_35) ;  /* 0xffffffe0008c7947 */ /* 0x000fea000383ffff */
.L_x_12:
[----:B------:R-:W-:Y:S02]  /*2c50*/  MOV R0, UR12 ;  /* 0x0000000c00007c02 */ /* 0x000fe40008000f00 */
[-C--:B------:R-:W-:Y:S02]  /*2c60*/  MOV R6, R2.reuse ;  /* 0x0000000200067202 */ /* 0x080fe40000000f00 */
[----:B------:R-:W-:-:S07]  /*2c70*/  MOV R7, R2 ;  /* 0x0000000200077202 */ /* 0x000fce0000000f00 */
.L_x_36:
[----:B-1----:R1:W4:Y:S02]  /*2c80*/  SYNCS.PHASECHK.TRANS64.TRYWAIT P0, [R0+URZ+0x48], R7 ;  /* 0x00004807000075a7 */ /* 0x00232400080011ff */
[----:B----4-:R-:W-:Y:S05]  /*2c90*/  @!P0 NANOSLEEP.SYNCS 0x989680 ;  /* 0x009896800000895d */ /* 0x010fea0003900000 */
[----:B------:R-:W4:Y:S02]  /*2ca0*/  @!P0 SYNCS.PHASECHK.TRANS64 P0, [R0+URZ+0x48], R7 ;  /* 0x00004807000085a7 */ /* 0x000f2400080010ff */
[----:B----4-:R-:W-:Y:S05]  /*2cb0*/  @!P0 BRA `(.L_x_36) ;  /* 0xfffffffc00f08947 */ /* 0x010fea000383ffff */
[----:B------:R-:W-:Y:S05]  /*2cc0*/  BRA `(.L_x_37) ;  /* 0xffffffe400c07947 */ /* 0x000fea000383ffff */
.L_x_14:
[----:B------:R-:W-:Y:S02]  /*2cd0*/  MOV R6, UR26 ;  /* 0x0000001a00067c02 */ /* 0x000fe40008000f00 */
[----:B------:R-:W-:Y:S02]  /*2ce0*/  MOV R7, UR26 ;  /* 0x0000001a00077c02 */ /* 0x000fe40008000f00 */
[----:B------:R-:W-:Y:S07]  /*2cf0*/  MOV R0, UR17 ;  /* 0x0000001100007c02 */ /* 0x000fee0008000f00 */
.L_x_38:
[----:B-1----:R1:W4:Y:S02]  /*2d00*/  SYNCS.PHASECHK.TRANS64.TRYWAIT P1, [R0+URZ], R7 ;  /* 0x00000007000075a7 */ /* 0x00232400080211ff */
[----:B----4-:R-:W-:Y:S05]  /*2d10*/  @!P1 NANOSLEEP.SYNCS 0x989680 ;  /* 0x009896800000995d */ /* 0x010fea0003900000 */
[----:B------:R-:W4:Y:S02]  /*2d20*/  @!P1 SYNCS.PHASECHK.TRANS64 P1, [R0+URZ], R7 ;  /* 0x00000007000095a7 */ /* 0x000f2400080210ff */
[----:B----4-:R-:W-:Y:S05]  /*2d30*/  @!P1 BRA `(.L_x_38) ;  /* 0xfffffffc00f09947 */ /* 0x010fea000383ffff */
[----:B------:R-:W-:Y:S05]  /*2d40*/  BRA `(.L_x_13) ;  /* 0xffffffe8003c7947 */ /* 0x000fea000383ffff */
.L_x_17:
[----:B------:R-:W-:-:S07]  /*2d50*/  MOV R7, R6 ;  /* 0x0000000600077202 */ /* 0x000fce0000000f00 */
.L_x_39:
[----:B-1----:R1:W4:Y:S02]  /*2d60*/  SYNCS.PHASECHK.TRANS64.TRYWAIT P0, [R9+URZ+0x48], R7 ;  /* 0x00004807090075a7 */ /* 0x00232400080011ff */
[----:B----4-:R-:W-:Y:S05]  /*2d70*/  @!P0 NANOSLEEP.SYNCS 0x989680 ;  /* 0x009896800000895d */ /* 0x010fea0003900000 */
[----:B------:R-:W4:Y:S02]  /*2d80*/  @!P0 SYNCS.PHASECHK.TRANS64 P0, [R9+URZ+0x48], R7 ;  /* 0x00004807090085a7 */ /* 0x000f2400080010ff */
[----:B----4-:R-:W-:Y:S05]  /*2d90*/  @!P0 BRA `(.L_x_39) ;  /* 0xfffffffc00f08947 */ /* 0x010fea000383ffff */
[----:B------:R-:W-:Y:S05]  /*2da0*/  BRA `(.L_x_10) ;  /* 0xffffffe800c47947 */ /* 0x000fea000383ffff */
.L_x_24:
[-C--:B------:R-:W-:Y:S02]  /*2db0*/  MOV R6, R4.reuse ;  /* 0x0000000400067202 */ /* 0x080fe40000000f00 */
[----:B------:R-:W-:-:S07]  /*2dc0*/  MOV R7, R4 ;  /* 0x0000000400077202 */ /* 0x000fce0000000f00 */
.L_x_40:
[----:B-1----:R1:W2:Y:S02]  /*2dd0*/  SYNCS.PHASECHK.TRANS64.TRYWAIT P0, [R5+URZ+0x40], R7 ;  /* 0x00004007050075a7 */ /* 0x0022a400080011ff */
[----:B--2---:R-:W-:Y:S05]  /*2de0*/  @!P0 NANOSLEEP.SYNCS 0x989680 ;  /* 0x009896800000895d */ /* 0x004fea0003900000 */
[----:B------:R-:W2:Y:S02]  /*2df0*/  @!P0 SYNCS.PHASECHK.TRANS64 P0, [R5+URZ+0x40], R7 ;  /* 0x00004007050085a7 */ /* 0x000ea400080010ff */
[----:B--2---:R-:W-:Y:S05]  /*2e00*/  @!P0 BRA `(.L_x_40) ;  /* 0xfffffffc00f08947 */ /* 0x004fea000383ffff */
[----:B------:R-:W-:Y:S05]  /*2e10*/  BRA `(.L_x_41) ;  /* 0xfffffff000c47947 */ /* 0x000fea000383ffff */
        .weak           $__internal_0_$__cuda_sm10x_tcgen05_guardrail_trap_col_being_dealloced_not_returned_by_alloc
        .type           $__internal_0_$__cuda_sm10x_tcgen05_guardrail_trap_col_being_dealloced_not_returned_by_alloc,@function
        .size           $__internal_0_$__cuda_sm10x_tcgen05_guardrail_trap_col_being_dealloced_not_returned_by_alloc,($__internal_1_$__cuda_sm10x_tcgen05_guardrail_trap_phase_invalid_during_alloc - $__internal_0_$__cuda_sm10x_tcgen05_guardrail_trap_col_being_dealloced_not_returned_by_alloc)
$__internal_0_$__cuda_sm10x_tcgen05_guardrail_trap_col_being_dealloced_not_returned_by_alloc:
[----:B------:R-:W-:Y:S05]  /*2e20*/  BPT.TRAP 0x1 ;  /* 0x000000040000795c */ /* 0x000fea0000300000 */
[----:B------:R-:W-:-:S04]  /*2e30*/  HFMA2 R3, -RZ, RZ, 0, 0 ;  /* 0x00000000ff037431 */ /* 0x000fc800000001ff */
[----:B------:R-:W-:Y:S05]  /*2e40*/  RET.REL.NODEC R2 `(kernel_cutlass_kernel_cudnngemm_amaxdense_blockscaled_gemm_persistent_amaxSm100BlockScaledPersistentDenseGemmKernel_object_at__TiledMMA_ThrLayoutVMNK11110000_PermutationMNK____MMAAtom_Thr_0) ;  /* 0xffffffd0026c7950 */ /* 0x000fea0003c3ffff */
        .weak           $__internal_1_$__cuda_sm10x_tcgen05_guardrail_trap_phase_invalid_during_alloc
        .type           $__internal_1_$__cuda_sm10x_tcgen05_guardrail_trap_phase_invalid_during_alloc,@function
        .size           $__internal_1_$__cuda_sm10x_tcgen05_guardrail_trap_phase_invalid_during_alloc,($__internal_2_$__cuda_sm10x_tcgen05_guardrail_trap_unallocated_columns_being_dealloced - $__internal_1_$__cuda_sm10x_tcgen05_guardrail_trap_phase_invalid_during_alloc)
$__internal_1_$__cuda_sm10x_tcgen05_guardrail_trap_phase_invalid_during_alloc:
[----:B------:R-:W-:Y:S05]  /*2e50*/  BPT.TRAP 0x1 ;  /* 0x000000040000795c */ /* 0x000fea0000300000 */
[----:B------:R-:W-:-:S04]  /*2e60*/  MOV R5, 0x0 ;  /* 0x0000000000057802 */ /* 0x000fc80000000f00 */
[----:B------:R-:W-:Y:S05]  /*2e70*/  RET.REL.NODEC R4 `(kernel_cutlass_kernel_cudnngemm_amaxdense_blockscaled_gemm_persistent_amaxSm100BlockScaledPersistentDenseGemmKernel_object_at__TiledMMA_ThrLayoutVMNK11110000_PermutationMNK____MMAAtom_Thr_0) ;  /* 0xffffffd004607950 */ /* 0x000fea0003c3ffff */
        .weak           $__internal_2_$__cuda_sm10x_tcgen05_guardrail_trap_unallocated_columns_being_dealloced
        .type           $__internal_2_$__cuda_sm10x_tcgen05_guardrail_trap_unallocated_columns_being_dealloced,@function
        .size           $__internal_2_$__cuda_sm10x_tcgen05_guardrail_trap_unallocated_columns_being_dealloced,(.L_x_45 - $__internal_2_$__cuda_sm10x_tcgen05_guardrail_trap_unallocated_columns_being_dealloced)
$__internal_2_$__cuda_sm10x_tcgen05_guardrail_trap_unallocated_columns_being_dealloced:
[----:B------:R-:W-:Y:S05]  /*2e80*/  BPT.TRAP 0x1 ;  /* 0x000000040000795c */ /* 0x000fea0000300000 */
[----:B------:R-:W-:-:S04]  /*2e90*/  HFMA2 R3, -RZ, RZ, 0, 0 ;  /* 0x00000000ff037431 */ /* 0x000fc800000001ff */
[----:B------:R-:W-:Y:S05]  /*2ea0*/  RET.REL.NODEC R2 `(kernel_cutlass_kernel_cudnngemm_amaxdense_blockscaled_gemm_persistent_amaxSm100BlockScaledPersistentDenseGemmKernel_object_at__TiledMMA_ThrLayoutVMNK11110000_PermutationMNK____MMAAtom_Thr_0) ;  /* 0xffffffd002547950 */ /* 0x000fea0003c3ffff */
.L_x_42:
[----:B------:R-:W-:-:S00]  /*2eb0*/  BRA `(.L_x_42) ;  /* 0xfffffffc00fc7947 */ /* 0x000fc0000383ffff */
[----:B------:R-:W-:-:S00]  /*2ec0*/  NOP ;  /* 0x0000000000007918 */ /* 0x000fc00000000000 */
        /* <DEDUP_REMOVED lines=11> */
.L_x_45:


//--------------------- .nv.shared.kernel_cutlass_kernel_cudnngemm_amaxdense_blockscaled_gemm_persistent_amaxSm100BlockScaledPersistentDenseGemmKernel_object_at__TiledMMA_ThrLayoutVMNK11110000_PermutationMNK____MMAAtom_Thr_0 --------------------------
	.section	.nv.shared.kernel_cutlass_kernel_cudnngemm_amaxdense_blockscaled_gemm_persistent_amaxSm100BlockScaledPersistentDenseGemmKernel_object_at__TiledMMA_ThrLayoutVMNK11110000_PermutationMNK____MMAAtom_Thr_0,"aw",@nobits
	.sectionflags	@""
	.align	1024
	.zero		1024


//--------------------- .nv.shared.reserved.0     --------------------------
	.section	.nv.shared.reserved.0,"aw",@nobits
	.align	8
	.weak		__nv_reservedSMEM_offset_0_alias
	.size		__nv_reservedSMEM_offset_0_alias, 0, 64
	.other		__nv_reservedSMEM_offset_0_alias,@"STO_CUDA_RESERVED_SHARED STV_DEFAULT"
__nv_reservedSMEM_offset_0_alias:
	.zero		0
.nv.shared.reserved.0:
	.zero		64
	.weak		__nv_reservedSMEM_allocation_phase
	.type		__nv_reservedSMEM_allocation_phase,@object
	.size		__nv_reservedSMEM_allocation_phase,(.L_0 - __nv_reservedSMEM_allocation_phase)
__nv_reservedSMEM_allocation_phase:
	.zero		1
.L_0:
	.zero		7
	.weak		__nv_reservedSMEM_devtool_atexit_pc
	.type		__nv_reservedSMEM_devtool_atexit_pc,@object
	.size		__nv_reservedSMEM_devtool_atexit_pc,(__nv_reservedSMEM_allocation_mask - __nv_reservedSMEM_devtool_atexit_pc)
__nv_reservedSMEM_devtool_atexit_pc:
	.zero		8
	.weak		__nv_reservedSMEM_allocation_mask
	.type		__nv_reservedSMEM_allocation_mask,@object
	.size		__nv_reservedSMEM_allocation_mask,(.L_2 - __nv_reservedSMEM_allocation_mask)
__nv_reservedSMEM_allocation_mask:
	.zero		4
.L_2:


//--------------------- .nv.constant0.kernel_cutlass_kernel_cudnngemm_amaxdense_blockscaled_gemm_persistent_amaxSm100BlockScaledPersistentDenseGemmKernel_object_at__TiledMMA_ThrLayoutVMNK11110000_PermutationMNK____MMAAtom_Thr_0 --------------------------
	.section	.nv.constant0.kernel_cutlass_kernel_cudnngemm_amaxdense_blockscaled_gemm_persistent_amaxSm100BlockScaledPersistentDenseGemmKernel_object_at__TiledMMA_ThrLayoutVMNK11110000_PermutationMNK____MMAAtom_Thr_0,"a",@progbits
	.sectionflags	@""
	.align	4
.nv.constant0.kernel_cutlass_kernel_cudnngemm_amaxdense_blockscaled_gemm_persistent_amaxSm100BlockScaledPersistentDenseGemmKernel_object_at__TiledMMA_ThrLayoutVMNK11110000_PermutationMNK____MMAAtom_Thr_0:
	.zero		1644


//--------------------- SYMBOLS --------------------------

	.type		.nv.reservedSmem.offset0,@object
	.size		.nv.reservedSmem.offset0,0x4
	.type		.nv.reservedSmem.cap,@object
	.size		.nv.reservedSmem.cap,0x4
